	.target	sm_90a

	.elftype	@"ET_EXEC"


//--------------------- .note.nv.tkinfo           --------------------------
	.section	.note.nv.tkinfo,"",@"SHT_NOTE"
	.sectionflags	@"SHF_NOTE_NV_TKINFO"
	.tkinfo
        /*0018*/ 	.word	0x00000002
        /*0030*/ 	.string	""
        /*0030*/ 	.string	"ptxas"
        /*0030*/ 	.string	"Cuda compilation tools, release 13.0, V13.0.88"
        /*0030*/ 	.string	"Build cuda_13.0.r13.0/compiler.36424714_0"
        /*0030*/ 	.string	"-arch sm_90a -m 64 "



//--------------------- .note.nv.cuinfo           --------------------------
	.section	.note.nv.cuinfo,"",@"SHT_NOTE"
	.sectionflags	@"SHF_NOTE_NV_CUINFO"
        /*0018*/ 	.short	0x0002
        /*001a*/ 	.short	0x005a
        /*001c*/ 	.short	0x0082
	.zero		2


//--------------------- .nv.info                  --------------------------
	.section	.nv.info,"",@"SHT_CUDA_INFO"
	.align	4


	//----- nvinfo : EIATTR_REGCOUNT
	.align		4
        /*0000*/ 	.byte	0x04, 0x2f
        /*0002*/ 	.short	(.L_15 - .L_14)
	.align		4
.L_14:
        /*0004*/ 	.word	index@(_ZN7cutlass13device_kernelINS_4gemm6kernel13GemmUniversalIN4cute5tupleIJiiiiEEENS1_10collective13CollectiveMmaINS1_34MainloopSm90TmaGmmaWarpSpecializedILi4ENS5_IJNS4_1CILi2EEENSA_ILi1EEESC_EEENS1_35KernelTmaWarpSpecializedCooperativeEEENS5_IJNSA_ILi128EEENSA_ILi256EEESG_EEENS_10bfloat16_tENS5_IJlSC_lEEESJ_SK_NS4_8TiledMMAINS4_8MMA_AtomIJNS4_4SM904GMMA28MMA_64x256x16_F32BF16BF16_SSILNSO_5MajorE0ELSQ_0ELNSO_7ScaleInE1ELSR_1EEEEEENS4_6LayoutISD_NS5_IJSC_NSA_ILi0EEESV_EEEEENS5_IJNS4_10UnderscoreESY_SY_EEEEENS4_13SM90_TMA_LOADENS4_14ComposedLayoutINS4_7SwizzleILi3ELi4ELi3EEENS4_18smem_ptr_flag_bitsILi16EEENSU_INS5_IJNSA_ILi8EEENSA_ILi64EEEEEENS5_IJS18_SC_EEEEEEEvNS4_8identityENS4_23SM90_TMA_LOAD_MULTICASTES1C_vS1D_EENS_8epilogue10collective6detail29Sm90TmaWarpSpecializedAdapterINS1H_15DefaultEpilogueISJ_SK_SK_NS1G_6thread17LinearCombinationISJ_Li1EffLNS1L_9ScaleType4KindE0ELNS_15FloatRoundStyleE2ESJ_EENS1_15EpilogueDefaultEEEEEvvEEEEvNT_6ParamsE)
        /*0008*/ 	.word	0x000000a8


	//----- nvinfo : EIATTR_FRAME_SIZE
	.align		4
.L_15:
        /*000c*/ 	.byte	0x04, 0x11
        /*000e*/ 	.short	(.L_17 - .L_16)
	.align		4
.L_16:
        /*0010*/ 	.word	index@(_ZN7cutlass13device_kernelINS_4gemm6kernel13GemmUniversalIN4cute5tupleIJiiiiEEENS1_10collective13CollectiveMmaINS1_34MainloopSm90TmaGmmaWarpSpecializedILi4ENS5_IJNS4_1CILi2EEENSA_ILi1EEESC_EEENS1_35KernelTmaWarpSpecializedCooperativeEEENS5_IJNSA_ILi128EEENSA_ILi256EEESG_EEENS_10bfloat16_tENS5_IJlSC_lEEESJ_SK_NS4_8TiledMMAINS4_8MMA_AtomIJNS4_4SM904GMMA28MMA_64x256x16_F32BF16BF16_SSILNSO_5MajorE0ELSQ_0ELNSO_7ScaleInE1ELSR_1EEEEEENS4_6LayoutISD_NS5_IJSC_NSA_ILi0EEESV_EEEEENS5_IJNS4_10UnderscoreESY_SY_EEEEENS4_13SM90_TMA_LOADENS4_14ComposedLayoutINS4_7SwizzleILi3ELi4ELi3EEENS4_18smem_ptr_flag_bitsILi16EEENSU_INS5_IJNSA_ILi8EEENSA_ILi64EEEEEENS5_IJS18_SC_EEEEEEEvNS4_8identityENS4_23SM90_TMA_LOAD_MULTICASTES1C_vS1D_EENS_8epilogue10collective6detail29Sm90TmaWarpSpecializedAdapterINS1H_15DefaultEpilogueISJ_SK_SK_NS1G_6thread17LinearCombinationISJ_Li1EffLNS1L_9ScaleType4KindE0ELNS_15FloatRoundStyleE2ESJ_EENS1_15EpilogueDefaultEEEEEvvEEEEvNT_6ParamsE)
        /*0014*/ 	.word	0x00000000


	//----- nvinfo : EIATTR_MIN_STACK_SIZE
	.align		4
.L_17:
        /*0018*/ 	.byte	0x04, 0x12
        /*001a*/ 	.short	(.L_19 - .L_18)
	.align		4
.L_18:
        /*001c*/ 	.word	index@(_ZN7cutlass13device_kernelINS_4gemm6kernel13GemmUniversalIN4cute5tupleIJiiiiEEENS1_10collective13CollectiveMmaINS1_34MainloopSm90TmaGmmaWarpSpecializedILi4ENS5_IJNS4_1CILi2EEENSA_ILi1EEESC_EEENS1_35KernelTmaWarpSpecializedCooperativeEEENS5_IJNSA_ILi128EEENSA_ILi256EEESG_EEENS_10bfloat16_tENS5_IJlSC_lEEESJ_SK_NS4_8TiledMMAINS4_8MMA_AtomIJNS4_4SM904GMMA28MMA_64x256x16_F32BF16BF16_SSILNSO_5MajorE0ELSQ_0ELNSO_7ScaleInE1ELSR_1EEEEEENS4_6LayoutISD_NS5_IJSC_NSA_ILi0EEESV_EEEEENS5_IJNS4_10UnderscoreESY_SY_EEEEENS4_13SM90_TMA_LOADENS4_14ComposedLayoutINS4_7SwizzleILi3ELi4ELi3EEENS4_18smem_ptr_flag_bitsILi16EEENSU_INS5_IJNSA_ILi8EEENSA_ILi64EEEEEENS5_IJS18_SC_EEEEEEEvNS4_8identityENS4_23SM90_TMA_LOAD_MULTICASTES1C_vS1D_EENS_8epilogue10collective6detail29Sm90TmaWarpSpecializedAdapterINS1H_15DefaultEpilogueISJ_SK_SK_NS1G_6thread17LinearCombinationISJ_Li1EffLNS1L_9ScaleType4KindE0ELNS_15FloatRoundStyleE2ESJ_EENS1_15EpilogueDefaultEEEEEvvEEEEvNT_6ParamsE)
        /*0020*/ 	.word	0x00000000
.L_19:


//--------------------- .nv.compat                --------------------------
	.section	.nv.compat,"",@"SHT_CUDA_COMPAT_INFO"
	.align	4
        /*0000*/ 	.byte	0x02, 0x09, 0x01, 0x00, 0x02, 0x02, 0x04, 0x00, 0x02, 0x05, 0x05, 0x00, 0x03, 0x07, 0x01, 0x01
        /*0010*/ 	.byte	0x02, 0x03, 0x01, 0x00, 0x02, 0x06, 0x01, 0x00, 0x04, 0x0b, 0x08, 0x00, 0x00, 0x00, 0x00, 0x00
        /*0020*/ 	.byte	0x00, 0x00, 0x00, 0x00


//--------------------- .nv.info._ZN7cutlass13device_kernelINS_4gemm6kernel13GemmUniversalIN4cute5tupleIJiiiiEEENS1_10collective13CollectiveMmaINS1_34MainloopSm90TmaGmmaWarpSpecializedILi4ENS5_IJNS4_1CILi2EEENSA_ILi1EEESC_EEENS1_35KernelTmaWarpSpecializedCooperativeEEENS5_IJNSA_ILi128EEENSA_ILi256EEESG_EEENS_10bfloat16_tENS5_IJlSC_lEEESJ_SK_NS4_8TiledMMAINS4_8MMA_AtomIJNS4_4SM904GMMA28MMA_64x256x16_F32BF16BF16_SSILNSO_5MajorE0ELSQ_0ELNSO_7ScaleInE1ELSR_1EEEEEENS4_6LayoutISD_NS5_IJSC_NSA_ILi0EEESV_EEEEENS5_IJNS4_10UnderscoreESY_SY_EEEEENS4_13SM90_TMA_LOADENS4_14ComposedLayoutINS4_7SwizzleILi3ELi4ELi3EEENS4_18smem_ptr_flag_bitsILi16EEENSU_INS5_IJNSA_ILi8EEENSA_ILi64EEEEEENS5_IJS18_SC_EEEEEEEvNS4_8identityENS4_23SM90_TMA_LOAD_MULTICASTES1C_vS1D_EENS_8epilogue10collective6detail29Sm90TmaWarpSpecializedAdapterINS1H_15DefaultEpilogueISJ_SK_SK_NS1G_6thread17LinearCombinationISJ_Li1EffLNS1L_9ScaleType4KindE0ELNS_15FloatRoundStyleE2ESJ_EENS1_15EpilogueDefaultEEEEEvvEEEEvNT_6ParamsE --------------------------
	.section	.nv.info._ZN7cutlass13device_kernelINS_4gemm6kernel13GemmUniversalIN4cute5tupleIJiiiiEEENS1_10collective13CollectiveMmaINS1_34MainloopSm90TmaGmmaWarpSpecializedILi4ENS5_IJNS4_1CILi2EEENSA_ILi1EEESC_EEENS1_35KernelTmaWarpSpecializedCooperativeEEENS5_IJNSA_ILi128EEENSA_ILi256EEESG_EEENS_10bfloat16_tENS5_IJlSC_lEEESJ_SK_NS4_8TiledMMAINS4_8MMA_AtomIJNS4_4SM904GMMA28MMA_64x256x16_F32BF16BF16_SSILNSO_5MajorE0ELSQ_0ELNSO_7ScaleInE1ELSR_1EEEEEENS4_6LayoutISD_NS5_IJSC_NSA_ILi0EEESV_EEEEENS5_IJNS4_10UnderscoreESY_SY_EEEEENS4_13SM90_TMA_LOADENS4_14ComposedLayoutINS4_7SwizzleILi3ELi4ELi3EEENS4_18smem_ptr_flag_bitsILi16EEENSU_INS5_IJNSA_ILi8EEENSA_ILi64EEEEEENS5_IJS18_SC_EEEEEEEvNS4_8identityENS4_23SM90_TMA_LOAD_MULTICASTES1C_vS1D_EENS_8epilogue10collective6detail29Sm90TmaWarpSpecializedAdapterINS1H_15DefaultEpilogueISJ_SK_SK_NS1G_6thread17LinearCombinationISJ_Li1EffLNS1L_9ScaleType4KindE0ELNS_15FloatRoundStyleE2ESJ_EENS1_15EpilogueDefaultEEEEEvvEEEEvNT_6ParamsE,"",@"SHT_CUDA_INFO"
	.sectionflags	@""
	.align	4


	//----- nvinfo : EIATTR_CUDA_API_VERSION
	.align		4
        /*0000*/ 	.byte	0x04, 0x37
        /*0002*/ 	.short	(.L_21 - .L_20)
.L_20:
        /*0004*/ 	.word	0x00000082


	//----- nvinfo : EIATTR_KPARAM_INFO
	.align		4
.L_21:
        /*0008*/ 	.byte	0x04, 0x17
        /*000a*/ 	.short	(.L_23 - .L_22)
.L_22:
        /*000c*/ 	.word	0x00000000
        /*0010*/ 	.short	0x0000
        /*0012*/ 	.short	0x0070
        /*0014*/ 	.byte	0x00, 0xf0, 0x01, 0x10


	//----- nvinfo : EIATTR_SPARSE_MMA_MASK
	.align		4
.L_23:
        /*0018*/ 	.byte	0x03, 0x50
        /*001a*/ 	.short	0x0000


	//----- nvinfo : EIATTR_MAXREG_COUNT
	.align		4
        /*001c*/ 	.byte	0x03, 0x1b
        /*001e*/ 	.short	0x00a8


	//----- nvinfo : EIATTR_NUM_BARRIERS
	.align		4
        /*0020*/ 	.byte	0x02, 0x4c
        /*0022*/ 	.byte	0x01
	.zero		1


	//----- nvinfo : EIATTR_EXTERNS
	.align		4
        /*0024*/ 	.byte	0x04, 0x0f
        /*0026*/ 	.short	(.L_25 - .L_24)


	//   ....[0]....
	.align		4
.L_24:
        /*0028*/ 	.word	index@(__assertfail)


	//----- nvinfo : EIATTR_MERCURY_ISA_VERSION
	.align		4
.L_25:
        /*002c*/ 	.byte	0x03, 0x5f
        /*002e*/ 	.short	0x0101


	//----- nvinfo : EIATTR_INT_WARP_WIDE_INSTR_OFFSETS
	.align		4
        /*0030*/ 	.byte	0x04, 0x31
        /*0032*/ 	.short	(.L_27 - .L_26)


	//   ....[0]....
.L_26:
        /*0034*/ 	.word	0x00000480


	//   ....[1]....
        /*0038*/ 	.word	0x000004b0


	//   ....[2]....
        /*003c*/ 	.word	0x00000670


	//   ....[3]....
        /*0040*/ 	.word	0x00002130


	//----- nvinfo : EIATTR_COOP_GROUP_MASK_REGIDS
	.align		4
.L_27:
        /*0044*/ 	.byte	0x04, 0x29
        /*0046*/ 	.short	(.L_29 - .L_28)


	//   ....[0]....
.L_28:
        /*0048*/ 	.word	0xffffffff


	//   ....[1]....
        /*004c*/ 	.word	0xffffffff


	//   ....[2]....
        /*0050*/ 	.word	0xffffffff


	//   ....[3]....
        /*0054*/ 	.word	0xffffffff


	//   ....[4]....
        /*0058*/ 	.word	0xffffffff


	//   ....[5]....
        /*005c*/ 	.word	0xffffffff


	//----- nvinfo : EIATTR_COOP_GROUP_INSTR_OFFSETS
	.align		4
.L_29:
        /*0060*/ 	.byte	0x04, 0x28
        /*0062*/ 	.short	(.L_31 - .L_30)


	//   ....[0]....
.L_30:
        /*0064*/ 	.word	0x00000060


	//   ....[1]....
        /*0068*/ 	.word	0x00000070


	//   ....[2]....
        /*006c*/ 	.word	0x00000130


	//   ....[3]....
        /*0070*/ 	.word	0x000002d0


	//   ....[4]....
        /*0074*/ 	.word	0x000007f0


	//   ....[5]....
        /*0078*/ 	.word	0x00001240


	//----- nvinfo : EIATTR_REG_RECONFIG
	.align		4
.L_31:
        /*007c*/ 	.byte	0x01, 0x54
	.zero		2


	//----- nvinfo : EIATTR_SYSCALL_OFFSETS
	.align		4
        /*0080*/ 	.byte	0x04, 0x46
        /*0082*/ 	.short	(.L_33 - .L_32)


	//   ....[0]....
.L_32:
        /*0084*/ 	.word	0x00001400


	//----- nvinfo : EIATTR_MBARRIER_INSTR_OFFSETS
	.align		4
.L_33:
        /*0088*/ 	.byte	0x04, 0x39
        /*008a*/ 	.short	(.L_35 - .L_34)


	//   ....[0]....
.L_34:
        /*008c*/ 	.word	0x00000230
        /*0090*/ 	.word	0x000000ff
        /*0094*/ 	.word	0x00000000
        /*0098*/ 	.short	0x0100
        /*009a*/ 	.byte	0x08
	.zero		1


	//   ....[1]....
        /*009c*/ 	.word	0x00000240
        /*00a0*/ 	.word	0x000000ff
        /*00a4*/ 	.word	0x00000020
        /*00a8*/ 	.short	0x0100
        /*00aa*/ 	.byte	0x08
	.zero		1


	//   ....[2]....
        /*00ac*/ 	.word	0x00000250
        /*00b0*/ 	.word	0x000000ff
        /*00b4*/ 	.word	0x00000008
        /*00b8*/ 	.short	0x0100
        /*00ba*/ 	.byte	0x08
	.zero		1


	//   ....[3]....
        /*00bc*/ 	.word	0x00000260
        /*00c0*/ 	.word	0x000000ff
        /*00c4*/ 	.word	0x00000028
        /*00c8*/ 	.short	0x0100
        /*00ca*/ 	.byte	0x08
	.zero		1


	//   ....[4]....
        /*00cc*/ 	.word	0x00000270
        /*00d0*/ 	.word	0x000000ff
        /*00d4*/ 	.word	0x00000010
        /*00d8*/ 	.short	0x0100
        /*00da*/ 	.byte	0x08
	.zero		1


	//   ....[5]....
        /*00dc*/ 	.word	0x00000280
        /*00e0*/ 	.word	0x000000ff
        /*00e4*/ 	.word	0x00000030
        /*00e8*/ 	.short	0x0100
        /*00ea*/ 	.byte	0x08
	.zero		1


	//   ....[6]....
        /*00ec*/ 	.word	0x00000290
        /*00f0*/ 	.word	0x000000ff
        /*00f4*/ 	.word	0x00000018
        /*00f8*/ 	.short	0x0100
        /*00fa*/ 	.byte	0x08
	.zero		1


	//   ....[7]....
        /*00fc*/ 	.word	0x000002a0
        /*0100*/ 	.word	0x000000ff
        /*0104*/ 	.word	0x00000038
        /*0108*/ 	.short	0x0100
        /*010a*/ 	.byte	0x08
	.zero		1


	//   ....[8]....
        /*010c*/ 	.word	0x000006f0
        /*0110*/ 	.word	0x000000ff
        /*0114*/ 	.word	0x00000050
        /*0118*/ 	.short	0x0100
        /*011a*/ 	.byte	0x06
	.zero		1


	//   ....[9]....
        /*011c*/ 	.word	0x00000780
        /*0120*/ 	.word	0x000000ff
        /*0124*/ 	.word	0x00000058
        /*0128*/ 	.short	0x0100
        /*012a*/ 	.byte	0x06
	.zero		1


	//   ....[10]....
        /*012c*/ 	.word	0x000014c0
        /*0130*/ 	.word	0x00000003
        /*0134*/ 	.word	0x00000000
        /*0138*/ 	.short	0x010a
        /*013a*/ 	.byte	0x3f
	.zero		1


	//   ....[11]....
        /*013c*/ 	.word	0x00001500
        /*0140*/ 	.word	0x00000003
        /*0144*/ 	.word	0x00000000
        /*0148*/ 	.short	0x010a
        /*014a*/ 	.byte	0x3f
	.zero		1


	//   ....[12]....
        /*014c*/ 	.word	0x00001b00
        /*0150*/ 	.word	0x00000005
        /*0154*/ 	.word	0x00000000
        /*0158*/ 	.short	0x010a
        /*015a*/ 	.byte	0x3f
	.zero		1


	//   ....[13]....
        /*015c*/ 	.word	0x00001b40
        /*0160*/ 	.word	0x00000005
        /*0164*/ 	.word	0x00000000
        /*0168*/ 	.short	0x010a
        /*016a*/ 	.byte	0x3f
	.zero		1


	//   ....[14]....
        /*016c*/ 	.word	0x00001fd0
        /*0170*/ 	.word	0x00000005
        /*0174*/ 	.word	0x00000000
        /*0178*/ 	.short	0x0101
        /*017a*/ 	.byte	0x3f
	.zero		1


	//   ....[15]....
        /*017c*/ 	.word	0x000021b0
        /*0180*/ 	.word	0x00000003
        /*0184*/ 	.word	0x00000000
        /*0188*/ 	.short	0x0101
        /*018a*/ 	.byte	0x3f
	.zero		1


	//   ....[16]....
        /*018c*/ 	.word	0x0000afa0
        /*0190*/ 	.word	0x00000017
        /*0194*/ 	.word	0x00000020
        /*0198*/ 	.short	0x010a
        /*019a*/ 	.byte	0x3f
	.zero		1


	//   ....[17]....
        /*019c*/ 	.word	0x0000b430
        /*01a0*/ 	.word	0x00000005
        /*01a4*/ 	.word	0x00000058
        /*01a8*/ 	.short	0x0101
        /*01aa*/ 	.byte	0x3f
	.zero		1


	//   ....[18]....
        /*01ac*/ 	.word	0x0000bb50
        /*01b0*/ 	.word	0x00000007
        /*01b4*/ 	.word	0x00000000
        /*01b8*/ 	.short	0x010a
        /*01ba*/ 	.byte	0x3f
	.zero		1


	//   ....[19]....
        /*01bc*/ 	.word	0x0000bbd0
        /*01c0*/ 	.word	0x00000008
        /*01c4*/ 	.word	0x00000000
        /*01c8*/ 	.short	0x010a
        /*01ca*/ 	.byte	0x3f
	.zero		1


	//   ....[20]....
        /*01cc*/ 	.word	0x0000bc60
        /*01d0*/ 	.word	0x0000000b
        /*01d4*/ 	.word	0x00000000
        /*01d8*/ 	.short	0x010a
        /*01da*/ 	.byte	0x3f
	.zero		1


	//   ....[21]....
        /*01dc*/ 	.word	0x0000bcf0
        /*01e0*/ 	.word	0x00000003
        /*01e4*/ 	.word	0x00000000
        /*01e8*/ 	.short	0x010a
        /*01ea*/ 	.byte	0x3f
	.zero		1


	//   ....[22]....
        /*01ec*/ 	.word	0x0000bd50
        /*01f0*/ 	.word	0x00000003
        /*01f4*/ 	.word	0x00000000
        /*01f8*/ 	.short	0x010a
        /*01fa*/ 	.byte	0x3f
	.zero		1


	//   ....[23]....
        /*01fc*/ 	.word	0x0000bda0
        /*0200*/ 	.word	0x00000005
        /*0204*/ 	.word	0x00000000
        /*0208*/ 	.short	0x010a
        /*020a*/ 	.byte	0x3f
	.zero		1


	//   ....[24]....
        /*020c*/ 	.word	0x0000be70
        /*0210*/ 	.word	0x00000017
        /*0214*/ 	.word	0x00000020
        /*0218*/ 	.short	0x010a
        /*021a*/ 	.byte	0x3f
	.zero		1


	//   ....[25]....
        /*021c*/ 	.word	0x0000bf40
        /*0220*/ 	.word	0x00000007
        /*0224*/ 	.word	0x00000000
        /*0228*/ 	.short	0x010a
        /*022a*/ 	.byte	0x3f
	.zero		1


	//   ....[26]....
        /*022c*/ 	.word	0x0000bf90
        /*0230*/ 	.word	0x00000008
        /*0234*/ 	.word	0x00000000
        /*0238*/ 	.short	0x010a
        /*023a*/ 	.byte	0x3f
	.zero		1


	//   ....[27]....
        /*023c*/ 	.word	0x0000bfe0
        /*0240*/ 	.word	0x0000000b
        /*0244*/ 	.word	0x00000000
        /*0248*/ 	.short	0x010a
        /*024a*/ 	.byte	0x3f
	.zero		1


	//----- nvinfo : EIATTR_NUM_MBARRIERS
	.align		4
.L_35:
        /*024c*/ 	.byte	0x03, 0x38
        /*024e*/ 	.short	0x000a


	//----- nvinfo : EIATTR_EXIT_INSTR_OFFSETS
	.align		4
        /*0250*/ 	.byte	0x04, 0x1c
        /*0252*/ 	.short	(.L_37 - .L_36)


	//   ....[0]....
.L_36:
        /*0254*/ 	.word	0x00000950


	//   ....[1]....
        /*0258*/ 	.word	0x00001170


	//   ....[2]....
        /*025c*/ 	.word	0x0000a6c0


	//   ....[3]....
        /*0260*/ 	.word	0x0000ac20


	//   ....[4]....
        /*0264*/ 	.word	0x0000bd40


	//----- nvinfo : EIATTR_MAX_THREADS
	.align		4
.L_37:
        /*0268*/ 	.byte	0x04, 0x05
        /*026a*/ 	.short	(.L_39 - .L_38)
.L_38:
        /*026c*/ 	.word	0x00000180
        /*0270*/ 	.word	0x00000001
        /*0274*/ 	.word	0x00000001


	//----- nvinfo : EIATTR_CRS_STACK_SIZE
	.align		4
.L_39:
        /*0278*/ 	.byte	0x04, 0x1e
        /*027a*/ 	.short	(.L_41 - .L_40)
.L_40:
        /*027c*/ 	.word	0x00000000


	//----- nvinfo : EIATTR_CBANK_PARAM_SIZE
	.align		4
.L_41:
        /*0280*/ 	.byte	0x03, 0x19
        /*0282*/ 	.short	0x0470


	//----- nvinfo : EIATTR_PARAM_CBANK
	.align		4
        /*0284*/ 	.byte	0x04, 0x0a
        /*0286*/ 	.short	(.L_43 - .L_42)
	.align		4
.L_42:
        /*0288*/ 	.word	index@(.nv.constant0._ZN7cutlass13device_kernelINS_4gemm6kernel13GemmUniversalIN4cute5tupleIJiiiiEEENS1_10collective13CollectiveMmaINS1_34MainloopSm90TmaGmmaWarpSpecializedILi4ENS5_IJNS4_1CILi2EEENSA_ILi1EEESC_EEENS1_35KernelTmaWarpSpecializedCooperativeEEENS5_IJNSA_ILi128EEENSA_ILi256EEESG_EEENS_10bfloat16_tENS5_IJlSC_lEEESJ_SK_NS4_8TiledMMAINS4_8MMA_AtomIJNS4_4SM904GMMA28MMA_64x256x16_F32BF16BF16_SSILNSO_5MajorE0ELSQ_0ELNSO_7ScaleInE1ELSR_1EEEEEENS4_6LayoutISD_NS5_IJSC_NSA_ILi0EEESV_EEEEENS5_IJNS4_10UnderscoreESY_SY_EEEEENS4_13SM90_TMA_LOADENS4_14ComposedLayoutINS4_7SwizzleILi3ELi4ELi3EEENS4_18smem_ptr_flag_bitsILi16EEENSU_INS5_IJNSA_ILi8EEENSA_ILi64EEEEEENS5_IJS18_SC_EEEEEEEvNS4_8identityENS4_23SM90_TMA_LOAD_MULTICASTES1C_vS1D_EENS_8epilogue10collective6detail29Sm90TmaWarpSpecializedAdapterINS1H_15DefaultEpilogueISJ_SK_SK_NS1G_6thread17LinearCombinationISJ_Li1EffLNS1L_9ScaleType4KindE0ELNS_15FloatRoundStyleE2ESJ_EENS1_15EpilogueDefaultEEEEEvvEEEEvNT_6ParamsE)
        /*028c*/ 	.short	0x0210
        /*028e*/ 	.short	0x0470


	//----- nvinfo : EIATTR_SW_WAR
	.align		4
.L_43:
        /*0290*/ 	.byte	0x04, 0x36
        /*0292*/ 	.short	(.L_45 - .L_44)
.L_44:
        /*0294*/ 	.word	0x00000008
.L_45:


//--------------------- .nv.callgraph             --------------------------
	.section	.nv.callgraph,"",@"SHT_CUDA_CALLGRAPH"
	.align	4
	.sectionentsize	8
	.align		4
        /*0000*/ 	.word	0x00000000
	.align		4
        /*0004*/ 	.word	0xffffffff
	.align		4
        /*0008*/ 	.word	index@(_ZN7cutlass13device_kernelINS_4gemm6kernel13GemmUniversalIN4cute5tupleIJiiiiEEENS1_10collective13CollectiveMmaINS1_34MainloopSm90TmaGmmaWarpSpecializedILi4ENS5_IJNS4_1CILi2EEENSA_ILi1EEESC_EEENS1_35KernelTmaWarpSpecializedCooperativeEEENS5_IJNSA_ILi128EEENSA_ILi256EEESG_EEENS_10bfloat16_tENS5_IJlSC_lEEESJ_SK_NS4_8TiledMMAINS4_8MMA_AtomIJNS4_4SM904GMMA28MMA_64x256x16_F32BF16BF16_SSILNSO_5MajorE0ELSQ_0ELNSO_7ScaleInE1ELSR_1EEEEEENS4_6LayoutISD_NS5_IJSC_NSA_ILi0EEESV_EEEEENS5_IJNS4_10UnderscoreESY_SY_EEEEENS4_13SM90_TMA_LOADENS4_14ComposedLayoutINS4_7SwizzleILi3ELi4ELi3EEENS4_18smem_ptr_flag_bitsILi16EEENSU_INS5_IJNSA_ILi8EEENSA_ILi64EEEEEENS5_IJS18_SC_EEEEEEEvNS4_8identityENS4_23SM90_TMA_LOAD_MULTICASTES1C_vS1D_EENS_8epilogue10collective6detail29Sm90TmaWarpSpecializedAdapterINS1H_15DefaultEpilogueISJ_SK_SK_NS1G_6thread17LinearCombinationISJ_Li1EffLNS1L_9ScaleType4KindE0ELNS_15FloatRoundStyleE2ESJ_EENS1_15EpilogueDefaultEEEEEvvEEEEvNT_6ParamsE)
	.align		4
        /*000c*/ 	.word	index@(__assertfail)
	.align		4
        /*0010*/ 	.word	0x00000000
	.align		4
        /*0014*/ 	.word	0xfffffffe
	.align		4
        /*0018*/ 	.word	0x00000000
	.align		4
        /*001c*/ 	.word	0xfffffffd
	.align		4
        /*0020*/ 	.word	0x00000000
	.align		4
        /*0024*/ 	.word	0xfffffffc


//--------------------- .nv.constant4             --------------------------
	.section	.nv.constant4,"a",@progbits
	.align	8
	.align		8
.nv.constant4:
        /*0000*/ 	.dword	__assertfail
	.align		8
        /*0008*/ 	.dword	__unnamed_1
	.align		8
        /*0010*/ 	.dword	_ZN39_INTERNAL_cdf185c8_4_k_cu_5c784cf9_37524cuda3std3__45__cpo5beginE
	.align		8
        /*0018*/ 	.dword	_ZN39_INTERNAL_cdf185c8_4_k_cu_5c784cf9_37524cuda3std3__45__cpo3endE
	.align		8
        /*0020*/ 	.dword	_ZN39_INTERNAL_cdf185c8_4_k_cu_5c784cf9_37524cuda3std3__45__cpo6cbeginE
	.align		8
        /*0028*/ 	.dword	_ZN39_INTERNAL_cdf185c8_4_k_cu_5c784cf9_37524cuda3std3__45__cpo4cendE
	.align		8
        /*0030*/ 	.dword	_ZN39_INTERNAL_cdf185c8_4_k_cu_5c784cf9_37524cuda3std3__441_GLOBAL__N__cdf185c8_4_k_cu_5c784cf9_37526ignoreE
	.align		8
        /*0038*/ 	.dword	_ZN39_INTERNAL_cdf185c8_4_k_cu_5c784cf9_37524cuda3std3__419piecewise_constructE
	.align		8
        /*0040*/ 	.dword	_ZN39_INTERNAL_cdf185c8_4_k_cu_5c784cf9_37524cuda3std3__48in_placeE
	.align		8
        /*0048*/ 	.dword	_ZN39_INTERNAL_cdf185c8_4_k_cu_5c784cf9_37524cuda3std6ranges3__45__cpo4swapE
	.align		8
        /*0050*/ 	.dword	_ZN39_INTERNAL_cdf185c8_4_k_cu_5c784cf9_37524cuda3std6ranges3__45__cpo9iter_moveE
	.align		8
        /*0058*/ 	.dword	_ZN39_INTERNAL_cdf185c8_4_k_cu_5c784cf9_37524cute7productE
	.align		8
        /*0060*/ 	.dword	_ZN39_INTERNAL_cdf185c8_4_k_cu_5c784cf9_37524cute1_E
	.align		8
        /*0068*/ 	.dword	$str$22
	.align		8
        /*0070*/ 	.dword	$str$23


//--------------------- .text._ZN7cutlass13device_kernelINS_4gemm6kernel13GemmUniversalIN4cute5tupleIJiiiiEEENS1_10collective13CollectiveMmaINS1_34MainloopSm90TmaGmmaWarpSpecializedILi4ENS5_IJNS4_1CILi2EEENSA_ILi1EEESC_EEENS1_35KernelTmaWarpSpecializedCooperativeEEENS5_IJNSA_ILi128EEENSA_ILi256EEESG_EEENS_10bfloat16_tENS5_IJlSC_lEEESJ_SK_NS4_8TiledMMAINS4_8MMA_AtomIJNS4_4SM904GMMA28MMA_64x256x16_F32BF16BF16_SSILNSO_5MajorE0ELSQ_0ELNSO_7ScaleInE1ELSR_1EEEEEENS4_6LayoutISD_NS5_IJSC_NSA_ILi0EEESV_EEEEENS5_IJNS4_10UnderscoreESY_SY_EEEEENS4_13SM90_TMA_LOADENS4_14ComposedLayoutINS4_7SwizzleILi3ELi4ELi3EEENS4_18smem_ptr_flag_bitsILi16EEENSU_INS5_IJNSA_ILi8EEENSA_ILi64EEEEEENS5_IJS18_SC_EEEEEEEvNS4_8identityENS4_23SM90_TMA_LOAD_MULTICASTES1C_vS1D_EENS_8epilogue10collective6detail29Sm90TmaWarpSpecializedAdapterINS1H_15DefaultEpilogueISJ_SK_SK_NS1G_6thread17LinearCombinationISJ_Li1EffLNS1L_9ScaleType4KindE0ELNS_15FloatRoundStyleE2ESJ_EENS1_15EpilogueDefaultEEEEEvvEEEEvNT_6ParamsE --------------------------
	.section	.text._ZN7cutlass13device_kernelINS_4gemm6kernel13GemmUniversalIN4cute5tupleIJiiiiEEENS1_10collective13CollectiveMmaINS1_34MainloopSm90TmaGmmaWarpSpecializedILi4ENS5_IJNS4_1CILi2EEENSA_ILi1EEESC_EEENS1_35KernelTmaWarpSpecializedCooperativeEEENS5_IJNSA_ILi128EEENSA_ILi256EEESG_EEENS_10bfloat16_tENS5_IJlSC_lEEESJ_SK_NS4_8TiledMMAINS4_8MMA_AtomIJNS4_4SM904GMMA28MMA_64x256x16_F32BF16BF16_SSILNSO_5MajorE0ELSQ_0ELNSO_7ScaleInE1ELSR_1EEEEEENS4_6LayoutISD_NS5_IJSC_NSA_ILi0EEESV_EEEEENS5_IJNS4_10UnderscoreESY_SY_EEEEENS4_13SM90_TMA_LOADENS4_14ComposedLayoutINS4_7SwizzleILi3ELi4ELi3EEENS4_18smem_ptr_flag_bitsILi16EEENSU_INS5_IJNSA_ILi8EEENSA_ILi64EEEEEENS5_IJS18_SC_EEEEEEEvNS4_8identityENS4_23SM90_TMA_LOAD_MULTICASTES1C_vS1D_EENS_8epilogue10collective6detail29Sm90TmaWarpSpecializedAdapterINS1H_15DefaultEpilogueISJ_SK_SK_NS1G_6thread17LinearCombinationISJ_Li1EffLNS1L_9ScaleType4KindE0ELNS_15FloatRoundStyleE2ESJ_EENS1_15EpilogueDefaultEEEEEvvEEEEvNT_6ParamsE,"ax",@progbits
	.align	128
.text._ZN7cutlass13device_kernelINS_4gemm6kernel13GemmUniversalIN4cute5tupleIJiiiiEEENS1_10collective13CollectiveMmaINS1_34MainloopSm90TmaGmmaWarpSpecializedILi4ENS5_IJNS4_1CILi2EEENSA_ILi1EEESC_EEENS1_35KernelTmaWarpSpecializedCooperativeEEENS5_IJNSA_ILi128EEENSA_ILi256EEESG_EEENS_10bfloat16_tENS5_IJlSC_lEEESJ_SK_NS4_8TiledMMAINS4_8MMA_AtomIJNS4_4SM904GMMA28MMA_64x256x16_F32BF16BF16_SSILNSO_5MajorE0ELSQ_0ELNSO_7ScaleInE1ELSR_1EEEEEENS4_6LayoutISD_NS5_IJSC_NSA_ILi0EEESV_EEEEENS5_IJNS4_10UnderscoreESY_SY_EEEEENS4_13SM90_TMA_LOADENS4_14ComposedLayoutINS4_7SwizzleILi3ELi4ELi3EEENS4_18smem_ptr_flag_bitsILi16EEENSU_INS5_IJNSA_ILi8EEENSA_ILi64EEEEEENS5_IJS18_SC_EEEEEEEvNS4_8identityENS4_23SM90_TMA_LOAD_MULTICASTES1C_vS1D_EENS_8epilogue10collective6detail29Sm90TmaWarpSpecializedAdapterINS1H_15DefaultEpilogueISJ_SK_SK_NS1G_6thread17LinearCombinationISJ_Li1EffLNS1L_9ScaleType4KindE0ELNS_15FloatRoundStyleE2ESJ_EENS1_15EpilogueDefaultEEEEEvvEEEEvNT_6ParamsE:
        .type           _ZN7cutlass13device_kernelINS_4gemm6kernel13GemmUniversalIN4cute5tupleIJiiiiEEENS1_10collective13CollectiveMmaINS1_34MainloopSm90TmaGmmaWarpSpecializedILi4ENS5_IJNS4_1CILi2EEENSA_ILi1EEESC_EEENS1_35KernelTmaWarpSpecializedCooperativeEEENS5_IJNSA_ILi128EEENSA_ILi256EEESG_EEENS_10bfloat16_tENS5_IJlSC_lEEESJ_SK_NS4_8TiledMMAINS4_8MMA_AtomIJNS4_4SM904GMMA28MMA_64x256x16_F32BF16BF16_SSILNSO_5MajorE0ELSQ_0ELNSO_7ScaleInE1ELSR_1EEEEEENS4_6LayoutISD_NS5_IJSC_NSA_ILi0EEESV_EEEEENS5_IJNS4_10UnderscoreESY_SY_EEEEENS4_13SM90_TMA_LOADENS4_14ComposedLayoutINS4_7SwizzleILi3ELi4ELi3EEENS4_18smem_ptr_flag_bitsILi16EEENSU_INS5_IJNSA_ILi8EEENSA_ILi64EEEEEENS5_IJS18_SC_EEEEEEEvNS4_8identityENS4_23SM90_TMA_LOAD_MULTICASTES1C_vS1D_EENS_8epilogue10collective6detail29Sm90TmaWarpSpecializedAdapterINS1H_15DefaultEpilogueISJ_SK_SK_NS1G_6thread17LinearCombinationISJ_Li1EffLNS1L_9ScaleType4KindE0ELNS_15FloatRoundStyleE2ESJ_EENS1_15EpilogueDefaultEEEEEvvEEEEvNT_6ParamsE,@function
        .size           _ZN7cutlass13device_kernelINS_4gemm6kernel13GemmUniversalIN4cute5tupleIJiiiiEEENS1_10collective13CollectiveMmaINS1_34MainloopSm90TmaGmmaWarpSpecializedILi4ENS5_IJNS4_1CILi2EEENSA_ILi1EEESC_EEENS1_35KernelTmaWarpSpecializedCooperativeEEENS5_IJNSA_ILi128EEENSA_ILi256EEESG_EEENS_10bfloat16_tENS5_IJlSC_lEEESJ_SK_NS4_8TiledMMAINS4_8MMA_AtomIJNS4_4SM904GMMA28MMA_64x256x16_F32BF16BF16_SSILNSO_5MajorE0ELSQ_0ELNSO_7ScaleInE1ELSR_1EEEEEENS4_6LayoutISD_NS5_IJSC_NSA_ILi0EEESV_EEEEENS5_IJNS4_10UnderscoreESY_SY_EEEEENS4_13SM90_TMA_LOADENS4_14ComposedLayoutINS4_7SwizzleILi3ELi4ELi3EEENS4_18smem_ptr_flag_bitsILi16EEENSU_INS5_IJNSA_ILi8EEENSA_ILi64EEEEEENS5_IJS18_SC_EEEEEEEvNS4_8identityENS4_23SM90_TMA_LOAD_MULTICASTES1C_vS1D_EENS_8epilogue10collective6detail29Sm90TmaWarpSpecializedAdapterINS1H_15DefaultEpilogueISJ_SK_SK_NS1G_6thread17LinearCombinationISJ_Li1EffLNS1L_9ScaleType4KindE0ELNS_15FloatRoundStyleE2ESJ_EENS1_15EpilogueDefaultEEEEEvvEEEEvNT_6ParamsE,(.L_x_325 - _ZN7cutlass13device_kernelINS_4gemm6kernel13GemmUniversalIN4cute5tupleIJiiiiEEENS1_10collective13CollectiveMmaINS1_34MainloopSm90TmaGmmaWarpSpecializedILi4ENS5_IJNS4_1CILi2EEENSA_ILi1EEESC_EEENS1_35KernelTmaWarpSpecializedCooperativeEEENS5_IJNSA_ILi128EEENSA_ILi256EEESG_EEENS_10bfloat16_tENS5_IJlSC_lEEESJ_SK_NS4_8TiledMMAINS4_8MMA_AtomIJNS4_4SM904GMMA28MMA_64x256x16_F32BF16BF16_SSILNSO_5MajorE0ELSQ_0ELNSO_7ScaleInE1ELSR_1EEEEEENS4_6LayoutISD_NS5_IJSC_NSA_ILi0EEESV_EEEEENS5_IJNS4_10UnderscoreESY_SY_EEEEENS4_13SM90_TMA_LOADENS4_14ComposedLayoutINS4_7SwizzleILi3ELi4ELi3EEENS4_18smem_ptr_flag_bitsILi16EEENSU_INS5_IJNSA_ILi8EEENSA_ILi64EEEEEENS5_IJS18_SC_EEEEEEEvNS4_8identityENS4_23SM90_TMA_LOAD_MULTICASTES1C_vS1D_EENS_8epilogue10collective6detail29Sm90TmaWarpSpecializedAdapterINS1H_15DefaultEpilogueISJ_SK_SK_NS1G_6thread17LinearCombinationISJ_Li1EffLNS1L_9ScaleType4KindE0ELNS_15FloatRoundStyleE2ESJ_EENS1_15EpilogueDefaultEEEEEvvEEEEvNT_6ParamsE)
        .other          _ZN7cutlass13device_kernelINS_4gemm6kernel13GemmUniversalIN4cute5tupleIJiiiiEEENS1_10collective13CollectiveMmaINS1_34MainloopSm90TmaGmmaWarpSpecializedILi4ENS5_IJNS4_1CILi2EEENSA_ILi1EEESC_EEENS1_35KernelTmaWarpSpecializedCooperativeEEENS5_IJNSA_ILi128EEENSA_ILi256EEESG_EEENS_10bfloat16_tENS5_IJlSC_lEEESJ_SK_NS4_8TiledMMAINS4_8MMA_AtomIJNS4_4SM904GMMA28MMA_64x256x16_F32BF16BF16_SSILNSO_5MajorE0ELSQ_0ELNSO_7ScaleInE1ELSR_1EEEEEENS4_6LayoutISD_NS5_IJSC_NSA_ILi0EEESV_EEEEENS5_IJNS4_10UnderscoreESY_SY_EEEEENS4_13SM90_TMA_LOADENS4_14ComposedLayoutINS4_7SwizzleILi3ELi4ELi3EEENS4_18smem_ptr_flag_bitsILi16EEENSU_INS5_IJNSA_ILi8EEENSA_ILi64EEEEEENS5_IJS18_SC_EEEEEEEvNS4_8identityENS4_23SM90_TMA_LOAD_MULTICASTES1C_vS1D_EENS_8epilogue10collective6detail29Sm90TmaWarpSpecializedAdapterINS1H_15DefaultEpilogueISJ_SK_SK_NS1G_6thread17LinearCombinationISJ_Li1EffLNS1L_9ScaleType4KindE0ELNS_15FloatRoundStyleE2ESJ_EENS1_15EpilogueDefaultEEEEEvvEEEEvNT_6ParamsE,@"STO_CUDA_ENTRY STV_DEFAULT"
_ZN7cutlass13device_kernelINS_4gemm6kernel13GemmUniversalIN4cute5tupleIJiiiiEEENS1_10collective13CollectiveMmaINS1_34MainloopSm90TmaGmmaWarpSpecializedILi4ENS5_IJNS4_1CILi2EEENSA_ILi1EEESC_EEENS1_35KernelTmaWarpSpecializedCooperativeEEENS5_IJNSA_ILi128EEENSA_ILi256EEESG_EEENS_10bfloat16_tENS5_IJlSC_lEEESJ_SK_NS4_8TiledMMAINS4_8MMA_AtomIJNS4_4SM904GMMA28MMA_64x256x16_F32BF16BF16_SSILNSO_5MajorE0ELSQ_0ELNSO_7ScaleInE1ELSR_1EEEEEENS4_6LayoutISD_NS5_IJSC_NSA_ILi0EEESV_EEEEENS5_IJNS4_10UnderscoreESY_SY_EEEEENS4_13SM90_TMA_LOADENS4_14ComposedLayoutINS4_7SwizzleILi3ELi4ELi3EEENS4_18smem_ptr_flag_bitsILi16EEENSU_INS5_IJNSA_ILi8EEENSA_ILi64EEEEEENS5_IJS18_SC_EEEEEEEvNS4_8identityENS4_23SM90_TMA_LOAD_MULTICASTES1C_vS1D_EENS_8epilogue10collective6detail29Sm90TmaWarpSpecializedAdapterINS1H_15DefaultEpilogueISJ_SK_SK_NS1G_6thread17LinearCombinationISJ_Li1EffLNS1L_9ScaleType4KindE0ELNS_15FloatRoundStyleE2ESJ_EENS1_15EpilogueDefaultEEEEEvvEEEEvNT_6ParamsE:
[----:B------:R-:W0:Y:S01]  /*0000*/  LDC R1, c[0x0][0x28] ;  /* 0x00000a00ff017b82 */ /* 0x000e220000000800 */
[----:B------:R-:W1:Y:S01]  /*0010*/  S2R R18, SR_TID.X ;  /* 0x0000000000127919 */ /* 0x000e620000002100 */
[----:B------:R-:W-:Y:S01]  /*0020*/  ELECT P0, URZ, PT ;  /* 0x00000000003f782f */ /* 0x000fe20003800000 */
[----:B------:R-:W-:Y:S01]  /*0030*/  BSSY B0, `(.L_x_0) ;  /* 0x000000f000007945 */ /* 0x000fe20003800000 */
[--C-:B-1----:R-:W-:Y:S02]  /*0040*/  SHF.R.U32.HI R0, RZ, 0x5, R18.reuse ;  /* 0x00000005ff007819 */ /* 0x102fe40000011612 */
[----:B------:R-:W-:-:S03]  /*0050*/  SHF.R.U32.HI R3, RZ, 0x7, R18 ;  /* 0x00000007ff037819 */ /* 0x000fc60000011612 */
[----:B------:R-:W1:Y:S04]  /*0060*/  SHFL.IDX PT, R2, R0, RZ, 0x1f ;  /* 0x00001fff00027589 */ /* 0x000e6800000e0000 */
[----:B------:R2:W3:Y:S01]  /*0070*/  SHFL.IDX PT, R5, R3, RZ, 0x1f ;  /* 0x00001fff03057589 */ /* 0x0004e200000e0000 */
[----:B-1----:R-:W-:-:S13]  /*0080*/  ISETP.NE.OR P0, PT, R2, RZ, !P0 ;  /* 0x000000ff0200720c */ /* 0x002fda0004705670 */
[----:B0-23--:R-:W-:Y:S05]  /*0090*/  @P0 BRA `(.L_x_1) ;  /* 0x0000000000200947 */ /* 0x00dfea0003800000 */
[----:B------:R-:W-:Y:S02]  /*00a0*/  ULDC.64 UR4, c[0x0][0x198] ;  /* 0x0000660000047ab9 */ /* 0x000fe40000000a00 */
[----:B------:R-:W-:Y:S02]  /*00b0*/  UIADD3 UR6, UP0, UR4, 0xf0, URZ ;  /* 0x000000f004067890 */ /* 0x000fe4000ff1e03f */
[----:B------:R-:W-:Y:S02]  /*00c0*/  UIADD3 UR4, UP1, UR4, 0x1f0, URZ ;  /* 0x000001f004047890 */ /* 0x000fe4000ff3e03f */
[----:B------:R-:W-:Y:S02]  /*00d0*/  UIADD3.X UR7, URZ, UR5, URZ, UP0, !UPT ;  /* 0x000000053f077290 */ /* 0x000fe400087fe43f */
[----:B------:R-:W-:-:S07]  /*00e0*/  UIADD3.X UR5, URZ, UR5, URZ, UP1, !UPT ;  /* 0x000000053f057290 */ /* 0x000fce0008ffe43f */
[----:B------:R0:W-:Y:S02]  /*00f0*/  UTMACCTL.PF [UR6] ;  /* 0x00000000060079b9 */ /* 0x0001e40008040000 */
[----:B------:R0:W-:Y:S02]  /*0100*/  UTMACCTL.PF [UR4] ;  /* 0x00000000040079b9 */ /* 0x0001e40008040000 */
[----:B0-----:R-:W-:Y:S01]  /*0110*/  NOP ;  /* 0x0000000000007918 */ /* 0x001fe20000000000 */
.L_x_1:
[----:B------:R-:W-:Y:S05]  /*0120*/  BSYNC B0 ;  /* 0x0000000000007941 */ /* 0x000fea0003800000 */
.L_x_0:
[----:B------:R-:W0:Y:S02]  /*0130*/  SHFL.IDX PT, R3, R0, RZ, 0x1f ;  /* 0x00001fff00037589 */ /* 0x000e2400000e0000 */
[----:B0-----:R-:W-:-:S13]  /*0140*/  ISETP.NE.AND P0, PT, R3, RZ, PT ;  /* 0x000000ff0300720c */ /* 0x001fda0003f05270 */
[----:B------:R-:W-:Y:S05]  /*0150*/  @P0 BRA `(.L_x_2) ;  /* 0x0000000000580947 */ /* 0x000fea0003800000 */
[----:B------:R-:W0:Y:S01]  /*0160*/  S2UR UR8, SR_CgaCtaId ;  /* 0x00000000000879c3 */ /* 0x000e220000008800 */
[----:B------:R-:W-:Y:S01]  /*0170*/  UMOV UR4, 0x400 ;  /* 0x0000040000047882 */ /* 0x000fe20000000000 */
[----:B------:R-:W-:Y:S01]  /*0180*/  UMOV UR5, 0x1 ;  /* 0x0000000100057882 */ /* 0x000fe20000000000 */
[----:B------:R-:W-:Y:S01]  /*0190*/  UMOV UR6, 0x4 ;  /* 0x0000000400067882 */ /* 0x000fe20000000000 */
[----:B------:R-:W-:Y:S01]  /*01a0*/  ELECT P0, URZ, PT ;  /* 0x00000000003f782f */ /* 0x000fe20003800000 */
[----:B------:R-:W-:-:S04]  /*01b0*/  UIADD3 UR6, -UR6, 0x100000, URZ ;  /* 0x0010000006067890 */ /* 0x000fc8000fffe13f */
[----:B------:R-:W-:Y:S02]  /*01c0*/  USHF.L.U32 UR7, UR6, 0xb, URZ ;  /* 0x0000000b06077899 */ /* 0x000fe4000800063f */
[----:B------:R-:W-:Y:S02]  /*01d0*/  USHF.L.U32 UR6, UR6, 0x1, URZ ;  /* 0x0000000106067899 */ /* 0x000fe4000800063f */
[----:B0-----:R-:W-:Y:S02]  /*01e0*/  ULEA UR8, UR8, UR4, 0x18 ;  /* 0x0000000408087291 */ /* 0x001fe4000f8ec03f */
[----:B------:R-:W-:-:S04]  /*01f0*/  UIADD3 UR4, -UR5, 0x100000, URZ ;  /* 0x0010000005047890 */ /* 0x000fc8000fffe13f */
[----:B------:R-:W-:Y:S02]  /*0200*/  USHF.L.U32 UR5, UR4, 0xb, URZ ;  /* 0x0000000b04057899 */ /* 0x000fe4000800063f */
[----:B------:R-:W-:Y:S01]  /*0210*/  USHF.L.U32 UR4, UR4, 0x1, URZ ;  /* 0x0000000104047899 */ /* 0x000fe2000800063f */
[----:B------:R-:W0:Y:S11]  /*0220*/  FENCE.VIEW.ASYNC.S ;  /* 0x00000000000073c6 */ /* 0x000e360000000000 */
[----:B0-----:R0:W1:Y:S01]  /*0230*/  SYNCS.EXCH.64 URZ, [UR8], UR4 ;  /* 0x00000004083f75b2 */ /* 0x0010620008000100 */
[----:B------:R0:W2:Y:S01]  /*0240*/  SYNCS.EXCH.64 URZ, [UR8+0x20], UR6 ;  /* 0x00002006083f75b2 */ /* 0x0000a20008000100 */
[----:B------:R0:W3:Y:S01]  /*0250*/  SYNCS.EXCH.64 URZ, [UR8+0x8], UR4 ;  /* 0x00000804083f75b2 */ /* 0x0000e20008000100 */
[----:B------:R0:W4:Y:S01]  /*0260*/  SYNCS.EXCH.64 URZ, [UR8+0x28], UR6 ;  /* 0x00002806083f75b2 */ /* 0x0001220008000100 */
[----:B------:R0:W0:Y:S01]  /*0270*/  SYNCS.EXCH.64 URZ, [UR8+0x10], UR4 ;  /* 0x00001004083f75b2 */ /* 0x0000220008000100 */
[----:B------:R0:W0:Y:S01]  /*0280*/  SYNCS.EXCH.64 URZ, [UR8+0x30], UR6 ;  /* 0x00003006083f75b2 */ /* 0x0000220008000100 */
[----:B------:R0:W0:Y:S01]  /*0290*/  SYNCS.EXCH.64 URZ, [UR8+0x18], UR4 ;  /* 0x00001804083f75b2 */ /* 0x0000220008000100 */
[----:B------:R0:W0:Y:S01]  /*02a0*/  SYNCS.EXCH.64 URZ, [UR8+0x38], UR6 ;  /* 0x00003806083f75b2 */ /* 0x0000220008000100 */
[----:B------:R-:W-:Y:S01]  /*02b0*/  NOP ;  /* 0x0000000000007918 */ /* 0x000fe20000000000 */
.L_x_2:
[----:B------:R-:W-:Y:S01]  /*02c0*/  SHF.R.S32.HI R7, RZ, 0x1f, R18 ;  /* 0x0000001fff077819 */ /* 0x000fe20000011412 */
[----:B------:R-:W5:Y:S01]  /*02d0*/  SHFL.IDX PT, R0, R0, RZ, 0x1f ;  /* 0x00001fff00007589 */ /* 0x000f6200000e0000 */
[----:B0-----:R-:W0:Y:S01]  /*02e0*/  S2UR UR8, SR_CTAID.X ;  /* 0x00000000000879c3 */ /* 0x001e220000002500 */
[----:B------:R-:W-:Y:S02]  /*02f0*/  ELECT P0, URZ, PT ;  /* 0x00000000003f782f */ /* 0x000fe40003800000 */
[----:B------:R-:W-:Y:S01]  /*0300*/  LEA.HI R7, R7, R18, RZ, 0x7 ;  /* 0x0000001207077211 */ /* 0x000fe200078f38ff */
[----:B------:R-:W1:Y:S01]  /*0310*/  S2R R4, SR_CTAID.Y ;  /* 0x0000000000047919 */ /* 0x000e620000002600 */
[----:B------:R-:W-:Y:S01]  /*0320*/  SHF.R.S32.HI R8, RZ, 0x1f, R3 ;  /* 0x0000001fff087819 */ /* 0x000fe20000011403 */
[----:B------:R-:W-:Y:S01]  /*0330*/  ULDC UR4, c[0x0][0x150] ;  /* 0x0000540000047ab9 */ /* 0x000fe20000000800 */
[----:B------:R-:W-:Y:S01]  /*0340*/  LOP3.LUT R7, R7, 0xffffff80, RZ, 0xc0, !PT ;  /* 0xffffff8007077812 */ /* 0x000fe200078ec0ff */
[----:B------:R-:W-:Y:S01]  /*0350*/  NOP ;  /* 0x0000000000007918 */ /* 0x000fe20000000000 */
[----:B------:R-:W-:Y:S01]  /*0360*/  LEA.HI R8, R8, R3, RZ, 0x2 ;  /* 0x0000000308087211 */ /* 0x000fe200078f10ff */
[----:B------:R-:W2:Y:S01]  /*0370*/  LDC R10, c[0x0][0x144] ;  /* 0x00005100ff0a7b82 */ /* 0x000ea20000000800 */
[----:B------:R-:W-:Y:S01]  /*0380*/  NOP ;  /* 0x0000000000007918 */ /* 0x000fe20000000000 */
[----:B------:R-:W-:Y:S01]  /*0390*/  IMAD.IADD R6, R18, 0x1, -R7 ;  /* 0x0000000112067824 */ /* 0x000fe200078e0a07 */
[----:B------:R-:W-:Y:S01]  /*03a0*/  LOP3.LUT R8, R8, 0x3ffffffc, RZ, 0xc0, !PT ;  /* 0x3ffffffc08087812 */ /* 0x000fe200078ec0ff */
[----:B------:R-:W-:Y:S01]  /*03b0*/  IMAD.MOV.U32 R22, RZ, RZ, 0x1 ;  /* 0x00000001ff167424 */ /* 0x000fe200078e00ff */
[----:B------:R-:W-:-:S02]  /*03c0*/  ISETP.NE.AND P3, PT, R5, RZ, PT ;  /* 0x000000ff0500720c */ /* 0x000fc40003f65270 */
[----:B------:R-:W-:Y:S01]  /*03d0*/  SHF.R.S32.HI R7, RZ, 0x1f, R6 ;  /* 0x0000001fff077819 */ /* 0x000fe20000011406 */
[----:B------:R-:W-:Y:S01]  /*03e0*/  IMAD.IADD R8, R3, 0x1, -R8 ;  /* 0x0000000103087824 */ /* 0x000fe200078e0a08 */
[----:B------:R-:W3:Y:S02]  /*03f0*/  LDC R13, c[0x0][0x140] ;  /* 0x00005000ff0d7b82 */ /* 0x000ee40000000800 */
[----:B------:R-:W-:Y:S02]  /*0400*/  LEA.HI R7, R7, R6, RZ, 0x3 ;  /* 0x0000000607077211 */ /* 0x000fe400078f18ff */
[----:B-----5:R-:W-:Y:S02]  /*0410*/  ISETP.NE.OR P0, PT, R0, RZ, !P0 ;  /* 0x000000ff0000720c */ /* 0x020fe40004705670 */
[--C-:B------:R-:W-:Y:S02]  /*0420*/  SHF.R.S32.HI R0, RZ, 0x3, R7.reuse ;  /* 0x00000003ff007819 */ /* 0x100fe40000011407 */
[----:B------:R-:W-:-:S02]  /*0430*/  SHF.R.S32.HI R7, RZ, 0x1f, R7 ;  /* 0x0000001fff077819 */ /* 0x000fc40000011407 */
[----:B0-----:R-:W-:Y:S02]  /*0440*/  I2FP.F32.U32 R9, UR8 ;  /* 0x0000000800097c45 */ /* 0x001fe40008201000 */
[----:B------:R-:W-:-:S03]  /*0450*/  LEA.HI R7, R7, R0, RZ, 0x2 ;  /* 0x0000000007077211 */ /* 0x000fc600078f10ff */
[----:B------:R-:W-:Y:S01]  /*0460*/  FMUL R9, R9, UR4 ;  /* 0x0000000409097c20 */ /* 0x000fe20008400000 */
[----:B------:R-:W-:Y:S01]  /*0470*/  LOP3.LUT R7, R7, 0xfffffffc, RZ, 0xc0, !PT ;  /* 0xfffffffc07077812 */ /* 0x000fe200078ec0ff */
[----:B------:R-:W-:Y:S01]  /*0480*/  VOTEU.ALL UP0, P0 ;  /* 0x00000000003f7886 */ /* 0x000fe20000000000 */
[----:B-1----:R-:W-:Y:S01]  /*0490*/  I2FP.F32.U32 R3, R4 ;  /* 0x0000000400037245 */ /* 0x002fe20000201000 */
[----:B------:R-:W-:Y:S01]  /*04a0*/  ULDC UR4, c[0x0][0x154] ;  /* 0x0000550000047ab9 */ /* 0x000fe20000000800 */
[----:B------:R-:W-:Y:S01]  /*04b0*/  VOTEU.ALL UP1, P0 ;  /* 0x00000000003f7886 */ /* 0x000fe20000020000 */
[----:B------:R-:W0:Y:S01]  /*04c0*/  F2I.U32.TRUNC.NTZ R9, R9 ;  /* 0x0000000900097305 */ /* 0x000e22000020f000 */
[----:B------:R-:W-:Y:S01]  /*04d0*/  IMAD.IADD R7, R0, 0x1, -R7 ;  /* 0x0000000100077824 */ /* 0x000fe200078e0a07 */
[----:B------:R-:W1:Y:S01]  /*04e0*/  @!UP0 S2UR UR7, SR_CgaCtaId ;  /* 0x00000000000789c3 */ /* 0x000e620000008800 */
[----:B------:R-:W-:Y:S01]  /*04f0*/  FMUL R12, R3, UR4 ;  /* 0x00000004030c7c20 */ /* 0x000fe20008400000 */
[----:B------:R-:W-:Y:S01]  /*0500*/  UMOV UR4, 0x20 ;  /* 0x0000002000047882 */ /* 0x000fe20000000000 */
[----:B------:R-:W-:Y:S01]  /*0510*/  IMAD R8, R8, 0x4, R7 ;  /* 0x0000000408087824 */ /* 0x000fe200078e0207 */
[----:B------:R-:W-:Y:S01]  /*0520*/  @!UP0 UMOV UR6, 0x400 ;  /* 0x0000040000068882 */ /* 0x000fe20000000000 */
[----:B------:R-:W-:-:S04]  /*0530*/  @!UP0 UIADD3 UR4, -UR4, 0x100000, URZ ;  /* 0x0010000004048890 */ /* 0x000fc8000fffe13f */
[----:B------:R-:W-:Y:S02]  /*0540*/  @!UP0 USHF.L.U32 UR5, UR4, 0xb, URZ ;  /* 0x0000000b04058899 */ /* 0x000fe4000800063f */
[----:B------:R-:W-:Y:S01]  /*0550*/  @!UP0 USHF.L.U32 UR4, UR4, 0x1, URZ ;  /* 0x0000000104048899 */ /* 0x000fe2000800063f */
[----:B---3--:R-:W-:Y:S01]  /*0560*/  ISETP.EQ.U32.AND P2, PT, R13, 0x1, PT ;  /* 0x000000010d00780c */ /* 0x008fe20003f42070 */
[----:B------:R-:W3:Y:S01]  /*0570*/  F2I.U32.TRUNC.NTZ R12, R12 ;  /* 0x0000000c000c7305 */ /* 0x000ee2000020f000 */
[----:B------:R-:W-:Y:S01]  /*0580*/  LEA.HI R0, R8, R8, RZ, 0x1 ;  /* 0x0000000808007211 */ /* 0x000fe200078f08ff */
[----:B------:R-:W5:Y:S03]  /*0590*/  LDC R7, c[0x0][0x148] ;  /* 0x00005200ff077b82 */ /* 0x000f660000000800 */
[----:B------:R-:W-:Y:S01]  /*05a0*/  LOP3.LUT R11, R0, 0xfffffffe, RZ, 0xc0, !PT ;  /* 0xfffffffe000b7812 */ /* 0x000fe200078ec0ff */
[----:B0-----:R-:W-:Y:S01]  /*05b0*/  IMAD.MOV R15, RZ, RZ, -R9 ;  /* 0x000000ffff0f7224 */ /* 0x001fe200078e0a09 */
[----:B------:R-:W-:-:S03]  /*05c0*/  SHF.R.S32.HI R9, RZ, 0x1f, R2 ;  /* 0x0000001fff097819 */ /* 0x000fc60000011402 */
[----:B--2---:R-:W-:Y:S01]  /*05d0*/  IMAD R3, R10, R15, UR8 ;  /* 0x000000080a037e24 */ /* 0x004fe2000f8e020f */
[----:B------:R-:W-:Y:S01]  /*05e0*/  LEA.HI R9, R9, R2, RZ, 0x2 ;  /* 0x0000000209097211 */ /* 0x000fe200078f10ff */
[C---:B------:R-:W-:Y:S02]  /*05f0*/  IMAD.IADD R0, R8.reuse, 0x1, -R11 ;  /* 0x0000000108007824 */ /* 0x040fe400078e0a0b */
[----:B------:R-:W-:Y:S01]  /*0600*/  IMAD.SHL.U32 R11, R8, 0x4, RZ ;  /* 0x00000004080b7824 */ /* 0x000fe200078e00ff */
[----:B------:R-:W-:Y:S01]  /*0610*/  LOP3.LUT R9, R9, 0xfffffffc, RZ, 0xc0, !PT ;  /* 0xfffffffc09097812 */ /* 0x000fe200078ec0ff */
[----:B---3--:R-:W-:Y:S01]  /*0620*/  IMAD.MOV R24, RZ, RZ, -R12 ;  /* 0x000000ffff187224 */ /* 0x008fe200078e0a0c */
[----:B------:R-:W-:Y:S01]  /*0630*/  ISETP.NE.AND P4, PT, R0, R3, PT ;  /* 0x000000030000720c */ /* 0x000fe20003f85270 */
[----:B-1----:R-:W-:Y:S01]  /*0640*/  @!UP0 ULEA UR6, UR7, UR6, 0x18 ;  /* 0x0000000607068291 */ /* 0x002fe2000f8ec03f */
[----:B------:R-:W-:Y:S01]  /*0650*/  LOP3.LUT R152, R8, 0xc, R11, 0x78, !PT ;  /* 0x0000000c08987812 */ /* 0x000fe200078e780b */
[----:B------:R-:W-:Y:S01]  /*0660*/  IMAD.IADD R0, R2, 0x1, -R9 ;  /* 0x0000000102007824 */ /* 0x000fe200078e0a09 */
[----:B------:R-:W-:Y:S01]  /*0670*/  VOTEU.ALL UP0, P0 ;  /* 0x00000000003f7886 */ /* 0x000fe20000000000 */
[----:B------:R-:W-:Y:S01]  /*0680*/  LOP3.LUT P0, RZ, R6, 0x7, RZ, 0xc0, !PT ;  /* 0x0000000706ff7812 */ /* 0x000fe2000780c0ff */
[----:B------:R-:W-:-:S02]  /*0690*/  VIADD R6, R5, 0xffffffff ;  /* 0xffffffff05067836 */ /* 0x000fc40000000000 */
[----:B------:R-:W-:Y:S01]  /*06a0*/  ISETP.NE.AND P1, PT, R0, 0x3, PT ;  /* 0x000000030000780c */ /* 0x000fe20003f25270 */
[----:B-----5:R-:W-:Y:S01]  /*06b0*/  IMAD R9, R7, R24, R4 ;  /* 0x0000001807097224 */ /* 0x020fe200078e0204 */
[----:B------:R-:W-:Y:S02]  /*06c0*/  ISETP.LT.U32.AND P0, PT, R152, 0x2, !P0 ;  /* 0x000000029800780c */ /* 0x000fe40004701070 */
[----:B------:R-:W-:Y:S01]  /*06d0*/  ISETP.EQ.OR P1, PT, R0, RZ, !P1 ;  /* 0x000000ff0000720c */ /* 0x000fe20004f22670 */
[----:B------:R-:W0:Y:S02]  /*06e0*/  FENCE.VIEW.ASYNC.S ;  /* 0x00000000000073c6 */ /* 0x000e240000000000 */
[----:B0-----:R0:W1:Y:S01]  /*06f0*/  @!UP0 SYNCS.EXCH.64 URZ, [UR6+0x50], UR4 ;  /* 0x00005004063f85b2 */ /* 0x0010620008000100 */
[----:B------:R-:W-:Y:S02]  /*0700*/  @P4 LEA.HI R2, R152, R152, RZ, 0x1 ;  /* 0x0000009898024211 */ /* 0x000fe400078f08ff */
[----:B------:R-:W-:-:S02]  /*0710*/  ISETP.EQ.AND P1, PT, R5, RZ, P1 ;  /* 0x000000ff0500720c */ /* 0x000fc40000f22270 */
[----:B------:R-:W-:Y:S02]  /*0720*/  @P4 SHF.R.S32.HI R2, RZ, 0x1, R2 ;  /* 0x00000001ff024819 */ /* 0x000fe40000011402 */
[----:B------:R-:W-:Y:S02]  /*0730*/  ISETP.GE.U32.AND P6, PT, R6, 0x2, PT ;  /* 0x000000020600780c */ /* 0x000fe40003fc6070 */
[----:B------:R-:W-:Y:S02]  /*0740*/  @P4 ISETP.NE.AND P5, PT, R2, R9, PT ;  /* 0x000000090200420c */ /* 0x000fe40003fa5270 */
[----:B------:R-:W-:Y:S02]  /*0750*/  SEL R9, RZ, 0x1, !P0 ;  /* 0x00000001ff097807 */ /* 0x000fe40004000000 */
[----:B------:R-:W-:Y:S02]  /*0760*/  @P4 SEL R22, RZ, 0x1, P5 ;  /* 0x00000001ff164807 */ /* 0x000fe40002800000 */
[----:B------:R-:W-:Y:S01]  /*0770*/  SEL R19, RZ, 0x1, !P1 ;  /* 0x00000001ff137807 */ /* 0x000fe20004800000 */
[----:B------:R0:W2:Y:S01]  /*0780*/  @!UP1 SYNCS.EXCH.64 URZ, [UR6+0x58], UR4 ;  /* 0x00005804063f95b2 */ /* 0x0000a20008000100 */
[----:B------:R-:W-:Y:S01]  /*0790*/  LOP3.LUT R22, R22, R9, RZ, 0xc0, !PT ;  /* 0x0000000916167212 */ /* 0x000fe200078ec0ff */
[----:B------:R-:W-:Y:S01]  /*07a0*/  NOP ;  /* 0x0000000000007918 */ /* 0x000fe20000000000 */
[----:B------:R-:W-:Y:S01]  /*07b0*/  SEL R19, R19, 0x2, P6 ;  /* 0x0000000213137807 */ /* 0x000fe20003000000 */
[----:B------:R-:W-:Y:S06]  /*07c0*/  @!P2 BRA `(.L_x_3) ;  /* 0x000000000008a947 */ /* 0x000fec0003800000 */
[----:B-12-4-:R-:W-:Y:S01]  /*07d0*/  UCGABAR_ARV ;  /* 0x00000000000079c7 */ /* 0x016fe20008000000 */
[----:B------:R-:W-:Y:S05]  /*07e0*/  BRA `(.L_x_4) ;  /* 0x0000000000047947 */ /* 0x000fea0003800000 */
.L_x_3:
[----:B-12-4-:R-:W-:Y:S01]  /*07f0*/  NOP ;  /* 0x0000000000007918 */ /* 0x016fe20000000000 */
.L_x_4:
[----:B------:R-:W1:Y:S01]  /*0800*/  LDC R2, c[0x0][0x65c] ;  /* 0x00019700ff027b82 */ /* 0x000e620000000800 */
[----:B------:R-:W-:Y:S02]  /*0810*/  IMAD.U32 R8, RZ, RZ, UR8 ;  /* 0x00000008ff087e24 */ /* 0x000fe4000f8e00ff */
[----:B------:R-:W-:Y:S01]  /*0820*/  IMAD.MOV.U32 R9, RZ, RZ, RZ ;  /* 0x000000ffff097224 */ /* 0x000fe200078e00ff */
[----:B-1----:R-:W-:-:S04]  /*0830*/  ISETP.NE.AND P1, PT, R2, 0x1, PT ;  /* 0x000000010200780c */ /* 0x002fc80003f25270 */
[----:B------:R-:W-:-:S09]  /*0840*/  P2R R5, PR, RZ, 0x2 ;  /* 0x00000002ff057803 */ /* 0x000fd20000000000 */
[----:B------:R-:W1:Y:S01]  /*0850*/  @P1 LDC R17, c[0x0][0x10] ;  /* 0x00000400ff111b82 */ /* 0x000e620000000800 */
[----:B------:R-:W-:Y:S02]  /*0860*/  @P1 IMAD.MOV.U32 R5, RZ, RZ, RZ ;  /* 0x000000ffff051224 */ /* 0x000fe400078e00ff */
[----:B------:R-:W-:-:S05]  /*0870*/  @P1 IMAD.MOV.U32 R13, RZ, RZ, RZ ;  /* 0x000000ffff0d1224 */ /* 0x000fca00078e00ff */
[----:B------:R-:W2:Y:S01]  /*0880*/  @!P1 LDC R11, c[0x0][0xc] ;  /* 0x00000300ff0b9b82 */ /* 0x000ea20000000800 */
[----:B-1----:R-:W-:-:S04]  /*0890*/  @P1 IMAD.WIDE.U32 R16, R17, UR8, R4 ;  /* 0x0000000811101c25 */ /* 0x002fc8000f8e0004 */
[----:B------:R-:W-:Y:S02]  /*08a0*/  @P1 IMAD.IADD R17, R17, 0x1, R13 ;  /* 0x0000000111111824 */ /* 0x000fe400078e020d */
[----:B--2---:R-:W-:-:S04]  /*08b0*/  @!P1 IMAD.WIDE.U32 R8, R4, R11, R8 ;  /* 0x0000000b04089225 */ /* 0x004fc800078e0008 */
[----:B------:R-:W-:Y:S02]  /*08c0*/  @!P1 IMAD.MOV.U32 R16, RZ, RZ, R8 ;  /* 0x000000ffff109224 */ /* 0x000fe400078e0008 */
[----:B------:R-:W-:Y:S01]  /*08d0*/  @!P1 IMAD.MOV.U32 R17, RZ, RZ, R9 ;  /* 0x000000ffff119224 */ /* 0x000fe200078e0009 */
[----:B------:R-:W-:Y:S06]  /*08e0*/  @!P2 BRA `(.L_x_5) ;  /* 0x00000000000ca947 */ /* 0x000fec0003800000 */
[----:B------:R-:W-:Y:S01]  /*08f0*/  UCGABAR_WAIT ;  /* 0x0000000000007dc7 */ /* 0x000fe20008000000 */
[----:B------:R-:W-:Y:S01]  /*0900*/  CCTL.IVALL ;  /* 0x00000000ff00798f */ /* 0x000fe20002000000 */
[----:B------:R-:W-:Y:S05]  /*0910*/  BRA `(.L_x_6) ;  /* 0x0000000000047947 */ /* 0x000fea0003800000 */
.L_x_5:
[----:B------:R-:W-:Y:S06]  /*0920*/  BAR.SYNC.DEFER_BLOCKING 0x0 ;  /* 0x0000000000007b1d */ /* 0x000fec0000010000 */
.L_x_6:
[----:B------:R-:W-:Y:S05]  /*0930*/  @!P3 BRA `(.L_x_7) ;  /* 0x0000009c0064b947 */ /* 0x000fea0003800000 */
[----:B------:R-:W-:-:S13]  /*0940*/  ISETP.GT.U32.AND P0, PT, R6, 0x1, PT ;  /* 0x000000010600780c */ /* 0x000fda0003f04070 */
[----:B0-----:R-:W-:Y:S05]  /*0950*/  @P0 EXIT ;  /* 0x000000000000094d */ /* 0x001fea0003800000 */
[----:B------:R-:W-:Y:S01]  /*0960*/  ULDC.64 UR4, c[0x0][0x650] ;  /* 0x0001940000047ab9 */ /* 0x000fe20000000a00 */
[----:B------:R-:W-:Y:S01]  /*0970*/  PRMT R0, RZ, 0x7610, R0 ;  /* 0x00007610ff007816 */ /* 0x000fe20000000000 */
[----:B------:R-:W-:Y:S01]  /*0980*/  IMAD.MOV.U32 R154, RZ, RZ, -0x1 ;  /* 0xffffffffff9a7424 */ /* 0x000fe200078e00ff */
[----:B------:R-:W-:Y:S01]  /*0990*/  ISETP.GE.U32.AND P0, PT, R16, UR4, PT ;  /* 0x0000000410007c0c */ /* 0x000fe2000bf06070 */
[----:B------:R-:W-:Y:S02]  /*09a0*/  IMAD.MOV.U32 R153, RZ, RZ, -0x1 ;  /* 0xffffffffff997424 */ /* 0x000fe400078e00ff */
[----:B------:R-:W-:Y:S01]  /*09b0*/  IMAD.MOV.U32 R23, RZ, RZ, -0x1 ;  /* 0xffffffffff177424 */ /* 0x000fe200078e00ff */
[----:B------:R-:W-:-:S13]  /*09c0*/  ISETP.GE.U32.AND.EX P0, PT, R17, UR5, PT, P0 ;  /* 0x0000000511007c0c */ /* 0x000fda000bf06100 */
[----:B------:R-:W-:Y:S05]  /*09d0*/  @P0 BRA `(.L_x_8) ;  /* 0x00000004002c0947 */ /* 0x000fea0003800000 */
[----:B------:R-:W0:Y:S01]  /*09e0*/  LDC.64 R20, c[0x0][0x628] ;  /* 0x00018a00ff147b82 */ /* 0x000e220000000a00 */
[----:B------:R-:W-:Y:S02]  /*09f0*/  IMAD.MOV.U32 R8, RZ, RZ, R16 ;  /* 0x000000ffff087224 */ /* 0x000fe400078e0010 */
[----:B------:R-:W-:-:S05]  /*0a00*/  IMAD.MOV.U32 R9, RZ, RZ, R17 ;  /* 0x000000ffff097224 */ /* 0x000fca00078e0011 */
[----:B------:R-:W1:Y:S08]  /*0a10*/  LDC R0, c[0x0][0x630] ;  /* 0x00018c00ff007b82 */ /* 0x000e700000000800 */
[----:B------:R-:W2:Y:S01]  /*0a20*/  LDC.64 R26, c[0x0][0x620] ;  /* 0x00018800ff1a7b82 */ /* 0x000ea20000000a00 */
[----:B0-----:R-:W-:-:S04]  /*0a30*/  ISETP.NE.U32.AND P0, PT, R20, RZ, PT ;  /* 0x000000ff1400720c */ /* 0x001fc80003f05070 */
[----:B------:R-:W-:-:S13]  /*0a40*/  ISETP.NE.AND.EX P0, PT, R21, RZ, PT, P0 ;  /* 0x000000ff1500720c */ /* 0x000fda0003f05300 */
[----:B-12---:R-:W-:Y:S05]  /*0a50*/  @!P0 BRA `(.L_x_9) ;  /* 0x0000000000288947 */ /* 0x006fea0003800000 */
[----:B------:R-:W0:Y:S02]  /*0a60*/  LDC R13, c[0x0][0x634] ;  /* 0x00018d00ff0d7b82 */ /* 0x000e240000000800 */
[----:B0-----:R-:W-:-:S05]  /*0a70*/  IADD3 R13, P0, R16, R13, RZ ;  /* 0x0000000d100d7210 */ /* 0x001fca0007f1e0ff */
[----:B------:R-:W-:-:S04]  /*0a80*/  IMAD.X R15, RZ, RZ, R17, P0 ;  /* 0x000000ffff0f7224 */ /* 0x000fc800000e0611 */
[----:B------:R-:W-:-:S04]  /*0a90*/  IMAD.WIDE.U32 R8, R15, R20, RZ ;  /* 0x000000140f087225 */ /* 0x000fc800078e00ff */
[----:B------:R-:W-:-:S04]  /*0aa0*/  IMAD.WIDE.U32 R10, P0, R13, R21, R8 ;  /* 0x000000150d0a7225 */ /* 0x000fc80007800008 */
[----:B------:R-:W-:-:S04]  /*0ab0*/  IMAD.WIDE.U32 R8, R13, R20, RZ ;  /* 0x000000140d087225 */ /* 0x000fc800078e00ff */
[----:B------:R-:W-:Y:S01]  /*0ac0*/  IMAD.X R13, RZ, RZ, RZ, P0 ;  /* 0x000000ffff0d7224 */ /* 0x000fe200000e06ff */
[----:B------:R-:W-:Y:S01]  /*0ad0*/  IADD3 RZ, P0, R9, R10, RZ ;  /* 0x0000000a09ff7210 */ /* 0x000fe20007f1e0ff */
[----:B------:R-:W-:-:S04]  /*0ae0*/  IMAD.MOV.U32 R12, RZ, RZ, R11 ;  /* 0x000000ffff0c7224 */ /* 0x000fc800078e000b */
[----:B------:R-:W-:-:S08]  /*0af0*/  IMAD.WIDE.U32.X R8, R15, R21, R12, P0 ;  /* 0x000000150f087225 */ /* 0x000fd000000e040c */
.L_x_9:
[----:B------:R-:W0:Y:S01]  /*0b00*/  LDC.64 R20, c[0x0][0x640] ;  /* 0x00019000ff147b82 */ /* 0x000e220000000a00 */
[--C-:B------:R-:W-:Y:S01]  /*0b10*/  SHF.R.U64 R28, R8, R0, R9.reuse ;  /* 0x00000000081c7219 */ /* 0x100fe20000001209 */
[----:B------:R-:W-:Y:S01]  /*0b20*/  IMAD R30, R7, R24, R4 ;  /* 0x00000018071e7224 */ /* 0x000fe200078e0204 */
[----:B------:R-:W-:Y:S01]  /*0b30*/  SHF.R.U32.HI R0, RZ, R0, R9 ;  /* 0x00000000ff007219 */ /* 0x000fe20000011609 */
[----:B------:R-:W-:Y:S01]  /*0b40*/  IMAD.MOV.U32 R23, RZ, RZ, 0x1 ;  /* 0x00000001ff177424 */ /* 0x000fe200078e00ff */
[----:B------:R-:W-:-:S03]  /*0b50*/  IADD3 R5, P0, RZ, -R28, RZ ;  /* 0x8000001cff057210 */ /* 0x000fc60007f1e0ff */
[----:B------:R-:W1:Y:S02]  /*0b60*/  LDC R6, c[0x0][0x618] ;  /* 0x00018600ff067b82 */ /* 0x000e640000000800 */
[----:B------:R-:W-:-:S04]  /*0b70*/  IMAD.X R9, RZ, RZ, ~R0, P0 ;  /* 0x000000ffff097224 */ /* 0x000fc800000e0e00 */
[-C--:B------:R-:W-:Y:S02]  /*0b80*/  IMAD R0, R9, R26.reuse, RZ ;  /* 0x0000001a09007224 */ /* 0x080fe400078e02ff */
[----:B------:R-:W2:Y:S01]  /*0b90*/  LDC R11, c[0x0][0x608] ;  /* 0x00018200ff0b7b82 */ /* 0x000ea20000000800 */
[----:B------:R-:W-:-:S04]  /*0ba0*/  IMAD.WIDE.U32 R8, R5, R26, R16 ;  /* 0x0000001a05087225 */ /* 0x000fc800078e0010 */
[----:B------:R-:W-:-:S03]  /*0bb0*/  IMAD R5, R5, R27, R0 ;  /* 0x0000001b05057224 */ /* 0x000fc600078e0200 */
[----:B------:R-:W3:Y:S01]  /*0bc0*/  LDC R12, c[0x0][0x658] ;  /* 0x00019600ff0c7b82 */ /* 0x000ee20000000800 */
[----:B0-----:R-:W-:Y:S01]  /*0bd0*/  ISETP.NE.U32.AND P0, PT, R20, RZ, PT ;  /* 0x000000ff1400720c */ /* 0x001fe20003f05070 */
[----:B------:R-:W-:Y:S02]  /*0be0*/  IMAD.IADD R5, R9, 0x1, R5 ;  /* 0x0000000109057824 */ /* 0x000fe400078e0205 */
[----:B------:R-:W-:Y:S01]  /*0bf0*/  IMAD.MOV.U32 R9, RZ, RZ, -0x1 ;  /* 0xffffffffff097424 */ /* 0x000fe200078e00ff */
[----:B------:R-:W-:-:S03]  /*0c00*/  ISETP.NE.AND.EX P0, PT, R21, RZ, PT, P0 ;  /* 0x000000ff1500720c */ /* 0x000fc60003f05300 */
[----:B------:R-:W0:Y:S01]  /*0c10*/  LDC R15, c[0x0][0x600] ;  /* 0x00018000ff0f7b82 */ /* 0x000e220000000800 */
[-CC-:B-1----:R-:W-:Y:S02]  /*0c20*/  SHF.R.U64 R13, R8, R6.reuse, R5.reuse ;  /* 0x00000006080d7219 */ /* 0x182fe40000001205 */
[----:B------:R-:W-:-:S05]  /*0c30*/  SHF.R.U32.HI R0, RZ, R6, R5 ;  /* 0x00000006ff007219 */ /* 0x000fca0000011605 */
[----:B------:R-:W1:Y:S01]  /*0c40*/  LDC R14, c[0x0][0x648] ;  /* 0x00019200ff0e7b82 */ /* 0x000e620000000800 */
[-CC-:B--2---:R-:W-:Y:S02]  /*0c50*/  SHF.R.U64 R27, R13, R11.reuse, R0.reuse ;  /* 0x0000000b0d1b7219 */ /* 0x184fe40000001200 */
[----:B------:R-:W-:-:S05]  /*0c60*/  SHF.R.U32.HI R5, RZ, R11, R0 ;  /* 0x0000000bff057219 */ /* 0x000fca0000011600 */
[----:B------:R-:W2:Y:S01]  /*0c70*/  LDC R26, c[0x0][0x638] ;  /* 0x00018e00ff1a7b82 */ /* 0x000ea20000000800 */
[-CC-:B---3--:R-:W-:Y:S02]  /*0c80*/  SHF.R.U64 R24, R27, R12.reuse, R5.reuse ;  /* 0x0000000c1b187219 */ /* 0x188fe40000001205 */
[-C--:B------:R-:W-:Y:S02]  /*0c90*/  SHF.L.U32 R0, R9, R12.reuse, RZ ;  /* 0x0000000c09007219 */ /* 0x080fe400000006ff */
[----:B------:R-:W-:Y:S01]  /*0ca0*/  SHF.R.U32.HI R5, RZ, R12, R5 ;  /* 0x0000000cff057219 */ /* 0x000fe20000011605 */
[----:B------:R-:W-:Y:S01]  /*0cb0*/  IMAD.MOV.U32 R4, RZ, RZ, R24 ;  /* 0x000000ffff047224 */ /* 0x000fe200078e0018 */
[----:B------:R-:W-:Y:S01]  /*0cc0*/  LOP3.LUT R10, RZ, R0, RZ, 0x33, !PT ;  /* 0x00000000ff0a7212 */ /* 0x000fe200078e33ff */
[----:B------:R-:W3:Y:S01]  /*0cd0*/  LDC R25, c[0x0][0x610] ;  /* 0x00018400ff197b82 */ /* 0x000ee20000000800 */
[----:B------:R-:W-:Y:S05]  /*0ce0*/  @!P0 BRA `(.L_x_10) ;  /* 0x0000000000288947 */ /* 0x000fea0003800000 */
[----:B------:R-:W4:Y:S02]  /*0cf0*/  LDC R9, c[0x0][0x64c] ;  /* 0x00019300ff097b82 */ /* 0x000f240000000800 */
[----:B----4-:R-:W-:-:S05]  /*0d00*/  IADD3 R9, P0, R24, R9, RZ ;  /* 0x0000000918097210 */ /* 0x010fca0007f1e0ff */
        /* <DEDUP_REMOVED lines=8> */
.L_x_10:
[----:B-1----:R-:W-:Y:S01]  /*0d90*/  SHF.R.U64 R4, R4, R14, R5 ;  /* 0x0000000e04047219 */ /* 0x002fe20000001205 */
[----:B0-----:R-:W-:Y:S01]  /*0da0*/  VIADD R6, R15, 0xffffffff ;  /* 0xffffffff0f067836 */ /* 0x001fe20000000000 */
[----:B------:R-:W-:Y:S01]  /*0db0*/  SHF.L.U32 R0, R23, R12, RZ ;  /* 0x0000000c17007219 */ /* 0x000fe200000006ff */
[----:B------:R-:W-:Y:S01]  /*0dc0*/  IMAD.MOV.U32 R23, RZ, RZ, R28 ;  /* 0x000000ffff177224 */ /* 0x000fe200078e001c */
[----:B------:R-:W-:Y:S01]  /*0dd0*/  LOP3.LUT R5, R27, R10, RZ, 0xc0, !PT ;  /* 0x0000000a1b057212 */ /* 0x000fe200078ec0ff */
[----:B------:R-:W-:Y:S01]  /*0de0*/  IMAD.MOV R7, RZ, RZ, -R4 ;  /* 0x000000ffff077224 */ /* 0x000fe200078e0a04 */
[----:B------:R-:W-:Y:S02]  /*0df0*/  SEL R3, R3, R30, !P1 ;  /* 0x0000001e03037207 */ /* 0x000fe40004800000 */
[----:B------:R-:W-:Y:S01]  /*0e00*/  LOP3.LUT R6, R13, R6, RZ, 0xc0, !PT ;  /* 0x000000060d067212 */ /* 0x000fe200078ec0ff */
[----:B------:R-:W-:Y:S02]  /*0e10*/  IMAD R4, R0, R4, R5 ;  /* 0x0000000400047224 */ /* 0x000fe400078e0205 */
[----:B--2---:R-:W-:-:S02]  /*0e20*/  IMAD R0, R7, R26, R24 ;  /* 0x0000001a07007224 */ /* 0x004fc400078e0218 */
[----:B---3--:R-:W-:Y:S02]  /*0e30*/  IMAD R3, R4, R25, R3 ;  /* 0x0000001904037224 */ /* 0x008fe400078e0203 */
[----:B------:R-:W-:Y:S02]  /*0e40*/  IMAD R154, R0, R15, R6 ;  /* 0x0000000f009a7224 */ /* 0x000fe400078e0206 */
[----:B------:R-:W-:-:S03]  /*0e50*/  IMAD.MOV.U32 R4, RZ, RZ, 0x1 ;  /* 0x00000001ff047424 */ /* 0x000fc600078e00ff */
[----:B------:R-:W-:Y:S02]  /*0e60*/  SEL R153, R154, R3, !P1 ;  /* 0x000000039a997207 */ /* 0x000fe40004800000 */
[----:B------:R-:W-:Y:S02]  /*0e70*/  PRMT R0, R4, 0x7610, R0 ;  /* 0x0000761004007816 */ /* 0x000fe40000000000 */
[----:B------:R-:W-:-:S07]  /*0e80*/  SEL R154, R3, R154, !P1 ;  /* 0x0000009a039a7207 */ /* 0x000fce0004800000 */
.L_x_8:
[----:B------:R-:W-:-:S08]  /*0e90*/  NOP ;  /* 0x0000000000007918 */ /* 0x000fd00000000000 */
[----:B------:R-:W0:Y:S02]  /*0ea0*/  USETMAXREG.TRY_ALLOC.CTAPOOL UP0, 0xe8 ;  /* 0x000000e8000079c8 */ /* 0x000e240008000600 */
[----:B0-----:R-:W-:-:S13]  /*0eb0*/  PLOP3.LUT P0, PT, PT, PT, UP0, 0x80, 0x0 ;  /* 0x000000000000781c */ /* 0x001fda0003f0f008 */
[----:B------:R-:W-:Y:S05]  /*0ec0*/  @!P0 BRA `(.L_x_8) ;  /* 0xfffffffc00f08947 */ /* 0x000fea000383ffff */
[----:B------:R-:W-:Y:S01]  /*0ed0*/  ULDC.64 UR4, c[0x0][0x598] ;  /* 0x0001660000047ab9 */ /* 0x000fe20000000a00 */
[----:B------:R-:W-:Y:S01]  /*0ee0*/  ULDC.64 UR36, c[0x0][0x208] ;  /* 0x0000820000247ab9 */ /* 0x000fe20000000a00 */
[----:B------:R-:W-:-:S04]  /*0ef0*/  ISETP.NE.U32.AND P0, PT, RZ, UR4, PT ;  /* 0x00000004ff007c0c */ /* 0x000fc8000bf05070 */
[----:B------:R-:W-:-:S13]  /*0f00*/  ISETP.NE.AND.EX P0, PT, RZ, UR5, PT, P0 ;  /* 0x00000005ff007c0c */ /* 0x000fda000bf05300 */
[----:B------:R-:W-:Y:S05]  /*0f10*/  @!P0 BRA `(.L_x_11) ;  /* 0x00000000001c8947 */ /* 0x000fea0003800000 */
[----:B------:R-:W0:Y:S02]  /*0f20*/  LDC.64 R4, c[0x0][0x598] ;  /* 0x00016600ff047b82 */ /* 0x000e240000000a00 */
[----:B0-----:R-:W2:Y:S02]  /*0f30*/  LDG.E.64 R4, desc[UR36][R4.64] ;  /* 0x0000002404047981 */ /* 0x001ea4000c1e1b00 */
[----:B--2---:R-:W-:-:S04]  /*0f40*/  ISETP.NE.U32.AND P0, PT, R4, RZ, PT ;  /* 0x000000ff0400720c */ /* 0x004fc80003f05070 */
[----:B------:R-:W-:-:S13]  /*0f50*/  ISETP.NE.AND.EX P0, PT, R5, RZ, PT, P0 ;  /* 0x000000ff0500720c */ /* 0x000fda0003f05300 */
[----:B------:R-:W-:Y:S05]  /*0f60*/  @!P0 BRA `(.L_x_11) ;  /* 0x0000000000088947 */ /* 0x000fea0003800000 */
[----:B------:R0:W5:Y:S01]  /*0f70*/  LD.E R155, desc[UR36][R4.64] ;  /* 0x00000024049b7980 */ /* 0x000162000c101900 */
[----:B------:R-:W-:Y:S05]  /*0f80*/  BRA `(.L_x_12) ;  /* 0x0000000000247947 */ /* 0x000fea0003800000 */
.L_x_11:
[----:B------:R-:W-:Y:S02]  /*0f90*/  ULDC.64 UR4, c[0x0][0x588] ;  /* 0x0001620000047ab9 */ /* 0x000fe40000000a00 */
[----:B------:R-:W-:-:S04]  /*0fa0*/  ISETP.NE.U32.AND P0, PT, RZ, UR4, PT ;  /* 0x00000004ff007c0c */ /* 0x000fc8000bf05070 */
[----:B------:R-:W-:-:S13]  /*0fb0*/  ISETP.NE.AND.EX P0, PT, RZ, UR5, PT, P0 ;  /* 0x00000005ff007c0c */ /* 0x000fda000bf05300 */
[----:B------:R-:W-:Y:S05]  /*0fc0*/  @!P0 BRA `(.L_x_13) ;  /* 0x00000000000c8947 */ /* 0x000fea0003800000 */
[----:B------:R-:W0:Y:S02]  /*0fd0*/  LDC.64 R4, c[0x0][0x588] ;  /* 0x00016200ff047b82 */ /* 0x000e240000000a00 */
[----:B0-----:R1:W5:Y:S01]  /*0fe0*/  LDG.E R155, desc[UR36][R4.64] ;  /* 0x00000024049b7981 */ /* 0x001362000c1e1900 */
[----:B------:R-:W-:Y:S05]  /*0ff0*/  BRA `(.L_x_12) ;  /* 0x0000000000087947 */ /* 0x000fea0003800000 */
.L_x_13:
[----:B------:R-:W-:Y:S02]  /*1000*/  ULDC UR4, c[0x0][0x580] ;  /* 0x0001600000047ab9 */ /* 0x000fe40000000800 */
[----:B------:R-:W-:-:S07]  /*1010*/  IMAD.U32 R155, RZ, RZ, UR4 ;  /* 0x00000004ff9b7e24 */ /* 0x000fce000f8e00ff */
.L_x_12:
[----:B------:R-:W-:Y:S02]  /*1020*/  ULDC.64 UR4, c[0x0][0x5a0] ;  /* 0x0001680000047ab9 */ /* 0x000fe40000000a00 */
[----:B------:R-:W-:-:S04]  /*1030*/  ISETP.NE.U32.AND P0, PT, RZ, UR4, PT ;  /* 0x00000004ff007c0c */ /* 0x000fc8000bf05070 */
[----:B------:R-:W-:-:S13]  /*1040*/  ISETP.NE.AND.EX P0, PT, RZ, UR5, PT, P0 ;  /* 0x00000005ff007c0c */ /* 0x000fda000bf05300 */
[----:B------:R-:W-:Y:S05]  /*1050*/  @!P0 BRA `(.L_x_14) ;  /* 0x00000000001c8947 */ /* 0x000fea0003800000 */
[----:B01----:R-:W0:Y:S02]  /*1060*/  LDC.64 R4, c[0x0][0x5a0] ;  /* 0x00016800ff047b82 */ /* 0x003e240000000a00 */
[----:B0-----:R-:W2:Y:S02]  /*1070*/  LDG.E.64 R4, desc[UR36][R4.64] ;  /* 0x0000002404047981 */ /* 0x001ea4000c1e1b00 */
[----:B--2---:R-:W-:-:S04]  /*1080*/  ISETP.NE.U32.AND P0, PT, R4, RZ, PT ;  /* 0x000000ff0400720c */ /* 0x004fc80003f05070 */
[----:B------:R-:W-:-:S13]  /*1090*/  ISETP.NE.AND.EX P0, PT, R5, RZ, PT, P0 ;  /* 0x000000ff0500720c */ /* 0x000fda0003f05300 */
[----:B------:R-:W-:Y:S05]  /*10a0*/  @!P0 BRA `(.L_x_14) ;  /* 0x0000000000088947 */ /* 0x000fea0003800000 */
[----:B------:R0:W5:Y:S01]  /*10b0*/  LD.E R156, desc[UR36][R4.64] ;  /* 0x00000024049c7980 */ /* 0x000162000c101900 */
[----:B------:R-:W-:Y:S05]  /*10c0*/  BRA `(.L_x_15) ;  /* 0x0000000000247947 */ /* 0x000fea0003800000 */
.L_x_14:
[----:B------:R-:W-:Y:S02]  /*10d0*/  ULDC.64 UR4, c[0x0][0x590] ;  /* 0x0001640000047ab9 */ /* 0x000fe40000000a00 */
[----:B------:R-:W-:-:S04]  /*10e0*/  ISETP.NE.U32.AND P0, PT, RZ, UR4, PT ;  /* 0x00000004ff007c0c */ /* 0x000fc8000bf05070 */
[----:B------:R-:W-:-:S13]  /*10f0*/  ISETP.NE.AND.EX P0, PT, RZ, UR5, PT, P0 ;  /* 0x00000005ff007c0c */ /* 0x000fda000bf05300 */
[----:B------:R-:W-:Y:S05]  /*1100*/  @!P0 BRA `(.L_x_16) ;  /* 0x00000000000c8947 */ /* 0x000fea0003800000 */
[----:B------:R-:W2:Y:S02]  /*1110*/  LDC.64 R156, c[0x0][0x590] ;  /* 0x00016400ff9c7b82 */ /* 0x000ea40000000a00 */
[----:B--2---:R2:W5:Y:S01]  /*1120*/  LDG.E R156, desc[UR36][R156.64] ;  /* 0x000000249c9c7981 */ /* 0x004562000c1e1900 */
[----:B------:R-:W-:Y:S05]  /*1130*/  BRA `(.L_x_15) ;  /* 0x0000000000087947 */ /* 0x000fea0003800000 */
.L_x_16:
[----:B------:R-:W-:Y:S02]  /*1140*/  ULDC UR4, c[0x0][0x584] ;  /* 0x0001610000047ab9 */ /* 0x000fe40000000800 */
[----:B------:R-:W-:-:S07]  /*1150*/  IMAD.U32 R156, RZ, RZ, UR4 ;  /* 0x00000004ff9c7e24 */ /* 0x000fce000f8e00ff */
.L_x_15:
[----:B------:R-:W-:-:S13]  /*1160*/  LOP3.LUT P0, RZ, R0, 0xff, RZ, 0xc0, !PT ;  /* 0x000000ff00ff7812 */ /* 0x000fda000780c0ff */
[----:B------:R-:W-:Y:S05]  /*1170*/  @!P0 EXIT ;  /* 0x000000000000894d */ /* 0x000fea0003800000 */
[----:B------:R-:W-:Y:S01]  /*1180*/  ULDC UR4, c[0x0][0x28c] ;  /* 0x0000a30000047ab9 */ /* 0x000fe20000000800 */
[----:B--2---:R-:W-:Y:S01]  /*1190*/  LOP3.LUT R157, R19, 0x1, RZ, 0xfc, !PT ;  /* 0x00000001139d7812 */ /* 0x004fe200078efcff */
[----:B------:R-:W-:Y:S01]  /*11a0*/  UIADD3 UR4, UR4, 0x7f, URZ ;  /* 0x0000007f04047890 */ /* 0x000fe2000fffe03f */
[----:B------:R-:W-:Y:S01]  /*11b0*/  UMOV UR38, URZ ;  /* 0x0000003f00267c82 */ /* 0x000fe20008000000 */
[----:B------:R-:W-:Y:S02]  /*11c0*/  UMOV UR39, URZ ;  /* 0x0000003f00277c82 */ /* 0x000fe40008000000 */
[----:B------:R-:W-:-:S04]  /*11d0*/  USHF.R.S32.HI UR5, URZ, 0x1f, UR4 ;  /* 0x0000001f3f057899 */ /* 0x000fc80008011404 */
[----:B------:R-:W-:-:S04]  /*11e0*/  ULEA.HI UR5, UR5, UR4, URZ, 0x7 ;  /* 0x0000000405057291 */ /* 0x000fc8000f8f383f */
[----:B------:R-:W-:-:S12]  /*11f0*/  USHF.R.S32.HI UR40, URZ, 0x7, UR5 ;  /* 0x000000073f287899 */ /* 0x000fd80008011405 */
.L_x_290:
[----:B------:R-:W-:Y:S01]  /*1200*/  LOP3.LUT R0, R18, 0x80, RZ, 0xc0, !PT ;  /* 0x0000008012007812 */ /* 0x000fe200078ec0ff */
[----:B--2---:R-:W2:Y:S01]  /*1210*/  S2UR UR7, SR_CgaCtaId ;  /* 0x00000000000779c3 */ /* 0x004ea20000008800 */
[----:B------:R-:W-:Y:S02]  /*1220*/  UMOV UR6, 0x400 ;  /* 0x0000040000067882 */ /* 0x000fe40000000000 */
[----:B------:R-:W-:-:S06]  /*1230*/  SHF.R.U32.HI R0, RZ, 0x7, R0 ;  /* 0x00000007ff007819 */ /* 0x000fcc0000011600 */
[----:B---3--:R-:W3:Y:S01]  /*1240*/  SHFL.IDX PT, R0, R0, RZ, 0x1f ;  /* 0x00001fff00007589 */ /* 0x008ee200000e0000 */
[----:B--2---:R-:W-:Y:S01]  /*1250*/  ULEA UR6, UR7, UR6, 0x18 ;  /* 0x0000000607067291 */ /* 0x004fe2000f8ec03f */
[----:B---3--:R-:W-:-:S13]  /*1260*/  R2UR UR4, R0 ;  /* 0x00000000000472ca */ /* 0x008fda00000e0000 */
[----:B------:R-:W-:-:S04]  /*1270*/  ULEA.HI UR5, UR4, UR4, URZ, 0x1 ;  /* 0x0000000404057291 */ /* 0x000fc8000f8f083f */
[----:B------:R-:W-:-:S04]  /*1280*/  ULOP3.LUT UR5, UR5, 0x7fffe, URZ, 0xc0, !UPT ;  /* 0x0007fffe05057892 */ /* 0x000fc8000f8ec03f */
[----:B------:R-:W-:-:S03]  /*1290*/  UIADD3 UR5, UR4, -UR5, URZ ;  /* 0x8000000504057290 */ /* 0x000fc6000fffe03f */
[----:B------:R-:W-:Y:S01]  /*12a0*/  ULDC UR4, c[0x0][0x28c] ;  /* 0x0000a30000047ab9 */ /* 0x000fe20000000800 */
[----:B------:R-:W-:Y:S01]  /*12b0*/  ULEA UR5, UR5, UR6, 0xd ;  /* 0x0000000605057291 */ /* 0x000fe2000f8e683f */
[----:B------:R-:W-:-:S03]  /*12c0*/  ISETP.LT.AND P0, PT, RZ, UR4, PT ;  /* 0x00000004ff007c0c */ /* 0x000fc6000bf01270 */
[----:B------:R-:W-:-:S04]  /*12d0*/  UIADD3 UR5, UR5, 0x100, URZ ;  /* 0x0000010005057890 */ /* 0x000fc8000fffe03f */
[----:B------:R-:W-:-:S04]  /*12e0*/  USHF.R.U32.HI UR5, URZ, 0x4, UR5 ;  /* 0x000000043f057899 */ /* 0x000fc80008011605 */
[----:B------:R-:W-:Y:S02]  /*12f0*/  ULOP3.LUT UR41, UR5, 0x3fff, URZ, 0xc0, !UPT ;  /* 0x00003fff05297892 */ /* 0x000fe4000f8ec03f */
[----:B-1--45:R-:W-:Y:S10]  /*1300*/  @P0 BRA `(.L_x_17) ;  /* 0x0000000000400947 */ /* 0x032ff40003800000 */
[----:B------:R-:W-:Y:S01]  /*1310*/  MOV R0, 0x0 ;  /* 0x0000000000007802 */ /* 0x000fe20000000f00 */
[----:B------:R-:W-:Y:S01]  /*1320*/  ULDC.64 UR4, c[0x4][0x68] ;  /* 0x01001a0000047ab9 */ /* 0x000fe20000000a00 */
[----:B------:R-:W-:Y:S01]  /*1330*/  ULDC.64 UR6, c[0x4][0x8] ;  /* 0x0100020000067ab9 */ /* 0x000fe20000000a00 */
[----:B01----:R-:W-:Y:S01]  /*1340*/  IMAD.U32 R4, RZ, RZ, UR4 ;  /* 0x00000004ff047e24 */ /* 0x003fe2000f8e00ff */
[----:B------:R0:W1:Y:S01]  /*1350*/  LDC.64 R14, c[0x4][R0] ;  /* 0x01000000000e7b82 */ /* 0x0000620000000a00 */
[----:B------:R-:W-:Y:S01]  /*1360*/  IMAD.U32 R5, RZ, RZ, UR5 ;  /* 0x00000005ff057e24 */ /* 0x000fe2000f8e00ff */
[----:B------:R-:W-:Y:S01]  /*1370*/  ULDC.64 UR4, c[0x4][0x70] ;  /* 0x01001c0000047ab9 */ /* 0x000fe20000000a00 */
[----:B------:R-:W-:Y:S02]  /*1380*/  IMAD.U32 R10, RZ, RZ, UR6 ;  /* 0x00000006ff0a7e24 */ /* 0x000fe4000f8e00ff */
[----:B------:R-:W-:Y:S02]  /*1390*/  IMAD.U32 R6, RZ, RZ, UR4 ;  /* 0x00000004ff067e24 */ /* 0x000fe4000f8e00ff */
[----:B------:R-:W-:-:S02]  /*13a0*/  IMAD.U32 R7, RZ, RZ, UR5 ;  /* 0x00000005ff077e24 */ /* 0x000fc4000f8e00ff */
[----:B------:R-:W-:Y:S02]  /*13b0*/  IMAD.U32 R11, RZ, RZ, UR7 ;  /* 0x00000007ff0b7e24 */ /* 0x000fe4000f8e00ff */
[----:B------:R-:W-:Y:S02]  /*13c0*/  IMAD.MOV.U32 R8, RZ, RZ, 0x1e1 ;  /* 0x000001e1ff087424 */ /* 0x000fe400078e00ff */
[----:B------:R-:W-:Y:S02]  /*13d0*/  IMAD.MOV.U32 R12, RZ, RZ, 0x1 ;  /* 0x00000001ff0c7424 */ /* 0x000fe400078e00ff */
[----:B0-----:R-:W-:-:S07]  /*13e0*/  IMAD.MOV.U32 R13, RZ, RZ, RZ ;  /* 0x000000ffff0d7224 */ /* 0x001fce00078e00ff */
[----:B------:R-:W-:-:S07]  /*13f0*/  LEPC R20, `(.L_x_17) ;  /* 0x000000001014794e */ /* 0x000fce0000000000 */
[----:B-1---5:R-:W-:Y:S05]  /*1400*/  CALL.ABS.NOINC R14 ;  /* 0x000000000e007343 */ /* 0x022fea0003c00000 */
.L_x_17:
[----:B------:R-:W-:-:S13]  /*1410*/  ISETP.NE.AND P0, PT, R157, 0x3, PT ;  /* 0x000000039d00780c */ /* 0x000fda0003f05270 */
[----:B------:R-:W-:Y:S05]  /*1420*/  @!P0 BRA `(.L_x_18) ;  /* 0x0000000000048947 */ /* 0x000fea0003800000 */
[----:B------:R-:W-:Y:S01]  /*1430*/  BPT.TRAP 0x1 ;  /* 0x000000040000795c */ /* 0x000fe20000300000 */
.L_x_18:
[----:B------:R-:W2:Y:S01]  /*1440*/  S2UR UR5, SR_CgaCtaId ;  /* 0x00000000000579c3 */ /* 0x000ea20000008800 */
[----:B------:R-:W-:Y:S01]  /*1450*/  UMOV UR4, 0x400 ;  /* 0x0000040000047882 */ /* 0x000fe20000000000 */
[----:B------:R-:W-:Y:S02]  /*1460*/  IMAD.U32 R0, RZ, RZ, UR38 ;  /* 0x00000026ff007e24 */ /* 0x000fe4000f8e00ff */
[----:B------:R-:W-:-:S03]  /*1470*/  IMAD.U32 R3, RZ, RZ, UR39 ;  /* 0x00000027ff037e24 */ /* 0x000fc6000f8e00ff */
[----:B------:R-:W-:Y:S01]  /*1480*/  SHF.L.U32 R0, R0, 0x1f, RZ ;  /* 0x0000001f00007819 */ /* 0x000fe200000006ff */
[----:B--2---:R-:W-:-:S06]  /*1490*/  ULEA UR4, UR5, UR4, 0x18 ;  /* 0x0000000405047291 */ /* 0x004fcc000f8ec03f */
[----:B------:R-:W-:-:S04]  /*14a0*/  IMAD.U32 R6, RZ, RZ, UR4 ;  /* 0x00000004ff067e24 */ /* 0x000fc8000f8e00ff */
[----:B------:R-:W-:-:S04]  /*14b0*/  IMAD R3, R3, 0x8, R6 ;  /* 0x0000000803037824 */ /* 0x000fc800078e0206 */
[----:B------:R2:W3:Y:S01]  /*14c0*/  SYNCS.PHASECHK.TRANS64.TRYWAIT P1, [R3+URZ], R0 ;  /* 0x00000000030075a7 */ /* 0x0004e2000802017f */
[----:B------:R-:W-:Y:S05]  /*14d0*/  @!P0 BRA `(.L_x_19) ;  /* 0x0000000000048947 */ /* 0x000fea0003800000 */
[----:B------:R-:W-:Y:S01]  /*14e0*/  BPT.TRAP 0x1 ;  /* 0x000000040000795c */ /* 0x000fe20000300000 */
.L_x_19:
[----:B---3--:R-:W-:Y:S05]  /*14f0*/  @P1 BRA `(.L_x_20) ;  /* 0x0000000000081947 */ /* 0x008fea0003800000 */
[----:B------:R-:W3:Y:S02]  /*1500*/  SYNCS.PHASECHK.TRANS64.TRYWAIT P1, [R3+URZ], R0 ;  /* 0x00000000030075a7 */ /* 0x000ee4000802017f */
[----:B---3--:R-:W-:Y:S05]  /*1510*/  @!P1 BRA `(.L_x_21) ;  /* 0x000000a8000c9947 */ /* 0x008fea0003800000 */
.L_x_20:
[----:B------:R-:W-:-:S04]  /*1520*/  UISETP.LT.AND UP0, UPT, UR40, 0x1, UPT ;  /* 0x000000012800788c */ /* 0x000fc8000bf01270 */
[----:B------:R-:W-:-:S06]  /*1530*/  USEL UR4, UR40, 0x1, UP0 ;  /* 0x0000000128047887 */ /* 0x000fcc0008000000 */
[----:B--23--:R-:W-:Y:S01]  /*1540*/  IMAD.U32 R0, RZ, RZ, UR4 ;  /* 0x00000004ff007e24 */ /* 0x00cfe2000f8e00ff */
[----:B------:R-:W-:Y:S05]  /*1550*/  WARPSYNC.ALL ;  /* 0x0000000000007948 */ /* 0x000fea0003800000 */
[----:B------:R-:W-:-:S04]  /*1560*/  IADD3 R0, -R0, UR40, RZ ;  /* 0x0000002800007c10 */ /* 0x000fc8000fffe1ff */
[----:B------:R-:W-:Y:S02]  /*1570*/  ISETP.GE.AND P1, PT, R0, 0x1, PT ;  /* 0x000000010000780c */ /* 0x000fe40003f26270 */
[----:B------:R-:W-:Y:S01]  /*1580*/  R2UR UR4, R6 ;  /* 0x00000000060472ca */ /* 0x000fe200000e0000 */
[----:B------:R-:W-:Y:S01]  /*1590*/  WARPGROUP.ARRIVE ;  /* 0x00000000000079c5 */ /* 0x000fe20000000000 */
[----:B------:R-:W-:Y:S01]  /*15a0*/  UMOV UR9, 0x40000040 ;  /* 0x4000004000097882 */ /* 0x000fe20000000000 */
[----:B------:R-:W-:-:S10]  /*15b0*/  UMOV UR11, 0x40000040 ;  /* 0x40000040000b7882 */ /* 0x000fd40000000000 */
[----:B------:R-:W-:-:S04]  /*15c0*/  UIADD3 UR4, UR4, 0x20100, URZ ;  /* 0x0002010004047890 */ /* 0x000fc8000fffe03f */
[----:B------:R-:W-:-:S04]  /*15d0*/  USHF.R.U32.HI UR4, URZ, 0x4, UR4 ;  /* 0x000000043f047899 */ /* 0x000fc80008011604 */
[----:B------:R-:W-:Y:S02]  /*15e0*/  ULOP3.LUT UR5, UR4, 0x3fff, URZ, 0xc0, !UPT ;  /* 0x00003fff04057892 */ /* 0x000fe4000f8ec03f */
[----:B------:R-:W-:Y:S02]  /*15f0*/  ULOP3.LUT UR4, UR41, 0x10000, URZ, 0xfc, !UPT ;  /* 0x0001000029047892 */ /* 0x000fe4000f8efc3f */
[----:B------:R-:W-:Y:S02]  /*1600*/  ULOP3.LUT UR5, UR5, 0x10000, URZ, 0xfc, !UPT ;  /* 0x0001000005057892 */ /* 0x000fe4000f8efc3f */
[----:B------:R-:W-:Y:S02]  /*1610*/  ULEA UR6, UR39, UR4, 0xb ;  /* 0x0000000427067291 */ /* 0x000fe4000f8e583f */
[----:B------:R-:W-:-:S05]  /*1620*/  ULEA UR7, UR39, UR5, 0xc ;  /* 0x0000000527077291 */ /* 0x000fca000f8e603f */
[----:B------:R-:W-:Y:S02]  /*1630*/  UMOV UR8, UR6 ;  /* 0x0000000600087c82 */ /* 0x000fe40008000000 */
[----:B------:R-:W-:Y:S02]  /*1640*/  UMOV UR10, UR7 ;  /* 0x00000007000a7c82 */ /* 0x000fe40008000000 */
[----:B------:R-:W-:Y:S01]  /*1650*/  HGMMA.64x256x16.F32.BF16 R24, gdesc[UR8], RZ, !UPT, gsb0 ;  /* 0x03e00000081879f0 */ /* 0x000fe2000c0018ff */
[----:B------:R-:W-:Y:S02]  /*1660*/  UIADD3 UR8, UR6, 0x2, URZ ;  /* 0x0000000206087890 */ /* 0x000fe4000fffe03f */
[----:B------:R-:W-:Y:S01]  /*1670*/  UIADD3 UR10, UR7, 0x2, URZ ;  /* 0x00000002070a7890 */ /* 0x000fe2000fffe03f */
[----:B------:R-:W-:Y:S01]  /*1680*/  UMOV UR9, 0x40000040 ;  /* 0x4000004000097882 */ /* 0x000fe20000000000 */
[----:B------:R-:W-:Y:S01]  /*1690*/  UMOV UR11, 0x40000040 ;  /* 0x40000040000b7882 */ /* 0x000fe20000000000 */
[----:B------:R-:W-:-:S02]  /*16a0*/  WARPGROUP.DEPBAR.LE gsb0, 0x0 ;  /* 0x00008000000079c5 */ /* 0x000fc40000010000 */
[----:B------:R-:W-:-:S15]  /*16b0*/  WARPGROUP.ARRIVE ;  /* 0x00000000000079c5 */ /* 0x000fde0000000000 */
[----:B------:R-:W-:-:S05]  /*16c0*/  NOP ;  /* 0x0000000000007918 */ /* 0x000fca0000000000 */
[----:B------:R-:W-:Y:S01]  /*16d0*/  HGMMA.64x256x16.F32.BF16 R24, gdesc[UR8], R24, gsb0 ;  /* 0x03e00000081879f0 */ /* 0x000fe20008001818 */
[----:B------:R-:W-:Y:S02]  /*16e0*/  UIADD3 UR8, UR6, 0x4, URZ ;  /* 0x0000000406087890 */ /* 0x000fe4000fffe03f */
[----:B------:R-:W-:Y:S01]  /*16f0*/  UIADD3 UR10, UR7, 0x4, URZ ;  /* 0x00000004070a7890 */ /* 0x000fe2000fffe03f */
[----:B------:R-:W-:Y:S01]  /*1700*/  UMOV UR9, 0x40000040 ;  /* 0x4000004000097882 */ /* 0x000fe20000000000 */
[----:B------:R-:W-:Y:S01]  /*1710*/  UMOV UR11, 0x40000040 ;  /* 0x40000040000b7882 */ /* 0x000fe20000000000 */
[----:B------:R-:W-:Y:S02]  /*1720*/  WARPGROUP.DEPBAR.LE gsb0, 0x0 ;  /* 0x00008000000079c5 */ /* 0x000fe40000010000 */
        /* <DEDUP_REMOVED lines=42> */
[----:B------:R-:W-:Y:S03]  /*19d0*/  HGMMA.64x256x16.F32.BF16 R24, gdesc[UR8], R24, gsb0 ;  /* 0x03e00000081879f0 */ /* 0x000fe60008001818 */
[----:B------:R-:W-:Y:S02]  /*19e0*/  WARPGROUP.DEPBAR.LE gsb0, 0x0 ;  /* 0x00008000000079c5 */ /* 0x000fe40000010000 */
[----:B------:R-:W-:Y:S05]  /*19f0*/  @!P1 BRA `(.L_x_22) ;  /* 0x0000000400b09947 */ /* 0x000fea0003800000 */
[----:B------:R-:W-:Y:S02]  /*1a00*/  UIADD3 UR6, UR39, 0x1, URZ ;  /* 0x0000000127067890 */ /* 0x000fe4000fffe03f */
[----:B------:R-:W-:Y:S02]  /*1a10*/  IMAD.U32 R3, RZ, RZ, UR39 ;  /* 0x00000027ff037e24 */ /* 0x000fe4000f8e00ff */
[----:B------:R-:W-:-:S04]  /*1a20*/  UISETP.NE.AND UP0, UPT, UR6, 0x4, UPT ;  /* 0x000000040600788c */ /* 0x000fc8000bf05270 */
[----:B------:R-:W-:Y:S02]  /*1a30*/  USEL UR7, URZ, 0x1, UP0 ;  /* 0x000000013f077887 */ /* 0x000fe40008000000 */
[----:B------:R-:W-:Y:S02]  /*1a40*/  USEL UR6, UR6, URZ, UP0 ;  /* 0x0000003f06067287 */ /* 0x000fe40008000000 */
[----:B------:R-:W-:-:S06]  /*1a50*/  ULOP3.LUT UR7, UR38, UR7, URZ, 0x3c, !UPT ;  /* 0x0000000726077292 */ /* 0x000fcc000f8e3c3f */
[----:B------:R-:W-:-:S07]  /*1a60*/  IMAD.U32 R7, RZ, RZ, UR7 ;  /* 0x00000007ff077e24 */ /* 0x000fce000f8e00ff */
.L_x_29:
[----:B------:R-:W-:Y:S05]  /*1a70*/  @!P0 BRA `(.L_x_23) ;  /* 0x0000000000048947 */ /* 0x000fea0003800000 */
[----:B------:R-:W-:Y:S01]  /*1a80*/  BPT.TRAP 0x1 ;  /* 0x000000040000795c */ /* 0x000fe20000300000 */
.L_x_23:
[----:B------:R-:W2:Y:S01]  /*1a90*/  S2UR UR8, SR_CgaCtaId ;  /* 0x00000000000879c3 */ /* 0x000ea20000008800 */
[----:B------:R-:W-:Y:S01]  /*1aa0*/  UMOV UR7, 0x400 ;  /* 0x0000040000077882 */ /* 0x000fe20000000000 */
[----:B01----:R-:W-:Y:S01]  /*1ab0*/  IMAD.U32 R5, RZ, RZ, UR6 ;  /* 0x00000006ff057e24 */ /* 0x003fe2000f8e00ff */
[----:B------:R-:W-:Y:S01]  /*1ac0*/  SHF.L.U32 R4, R7, 0x1f, RZ ;  /* 0x0000001f07047819 */ /* 0x000fe200000006ff */
[----:B--2---:R-:W-:-:S06]  /*1ad0*/  ULEA UR7, UR8, UR7, 0x18 ;  /* 0x0000000708077291 */ /* 0x004fcc000f8ec03f */
[----:B------:R-:W-:-:S04]  /*1ae0*/  IMAD.U32 R6, RZ, RZ, UR7 ;  /* 0x00000007ff067e24 */ /* 0x000fc8000f8e00ff */
[----:B------:R-:W-:-:S04]  /*1af0*/  IMAD R5, R5, 0x8, R6 ;  /* 0x0000000805057824 */ /* 0x000fc800078e0206 */
[----:B------:R0:W1:Y:S01]  /*1b00*/  SYNCS.PHASECHK.TRANS64.TRYWAIT P1, [R5+URZ], R4 ;  /* 0x00000004050075a7 */ /* 0x000062000802017f */
[----:B------:R-:W-:Y:S05]  /*1b10*/  @!P0 BRA `(.L_x_24) ;  /* 0x0000000000048947 */ /* 0x000fea0003800000 */
[----:B------:R-:W-:Y:S01]  /*1b20*/  BPT.TRAP 0x1 ;  /* 0x000000040000795c */ /* 0x000fe20000300000 */
.L_x_24:
[----:B-1----:R-:W-:Y:S05]  /*1b30*/  @P1 BRA `(.L_x_25) ;  /* 0x0000000000081947 */ /* 0x002fea0003800000 */
[----:B------:R-:W1:Y:S02]  /*1b40*/  SYNCS.PHASECHK.TRANS64.TRYWAIT P1, [R5+URZ], R4 ;  /* 0x00000004050075a7 */ /* 0x000e64000802017f */
[----:B-1----:R-:W-:Y:S05]  /*1b50*/  @!P1 BRA `(.L_x_26) ;  /* 0x000000a000909947 */ /* 0x002fea0003800000 */
.L_x_25:
[----:B------:R-:W-:Y:S01]  /*1b60*/  ULEA UR7, UR6, UR4, 0xb ;  /* 0x0000000406077291 */ /* 0x000fe2000f8e583f */
[----:B------:R-:W-:Y:S01]  /*1b70*/  WARPGROUP.ARRIVE ;  /* 0x00000000000079c5 */ /* 0x000fe20000000000 */
[----:B------:R-:W-:Y:S01]  /*1b80*/  ULEA UR12, UR6, UR5, 0xc ;  /* 0x00000005060c7291 */ /* 0x000fe2000f8e603f */
[----:B------:R-:W-:Y:S01]  /*1b90*/  UMOV UR9, 0x40000040 ;  /* 0x4000004000097882 */ /* 0x000fe20000000000 */
[----:B------:R-:W-:-:S03]  /*1ba0*/  UMOV UR11, 0x40000040 ;  /* 0x40000040000b7882 */ /* 0x000fc60000000000 */
[----:B------:R-:W-:Y:S02]  /*1bb0*/  UMOV UR8, UR7 ;  /* 0x0000000700087c82 */ /* 0x000fe40008000000 */
[----:B------:R-:W-:Y:S02]  /*1bc0*/  UMOV UR10, UR12 ;  /* 0x0000000c000a7c82 */ /* 0x000fe40008000000 */
[----:B------:R-:W-:Y:S01]  /*1bd0*/  HGMMA.64x256x16.F32.BF16 R24, gdesc[UR8], R24, gsb0 ;  /* 0x03e00000081879f0 */ /* 0x000fe20008001818 */
        /* <DEDUP_REMOVED lines=58> */
[----:B------:R-:W-:Y:S01]  /*1f80*/  BPT.TRAP 0x1 ;  /* 0x000000040000795c */ /* 0x000fe20000300000 */
.L_x_27:
[----:B------:R-:W-:-:S13]  /*1f90*/  ISETP.NE.AND P1, PT, R22, RZ, PT ;  /* 0x000000ff1600720c */ /* 0x000fda0003f25270 */
[----:B01----:R-:W-:-:S04]  /*1fa0*/  @P1 IMAD R4, R3, 0x8, R6 ;  /* 0x0000000803041824 */ /* 0x003fc800078e0206 */
[----:B------:R-:W-:-:S05]  /*1fb0*/  @P1 VIADD R5, R4, 0x20 ;  /* 0x0000002004051836 */ /* 0x000fca0000000000 */
[----:B------:R-:W-:-:S04]  /*1fc0*/  @P1 PRMT R5, R152, 0x654, R5 ;  /* 0x0000065498051816 */ /* 0x000fc80000000005 */
[----:B------:R0:W-:Y:S01]  /*1fd0*/  @P1 SYNCS.ARRIVE.TRANS64.RED.A1T0 RZ, [R5+URZ], RZ ;  /* 0x000000ff05ff19a7 */ /* 0x0001e2000810043f */
[----:B------:R-:W-:-:S13]  /*1fe0*/  ISETP.GT.U32.AND P1, PT, R19, 0x1, PT ;  /* 0x000000011300780c */ /* 0x000fda0003f24070 */
[----:B0-----:R-:W-:Y:S05]  /*1ff0*/  @P1 BRA `(.L_x_28) ;  /* 0x0000000000041947 */ /* 0x001fea0003800000 */
[----:B------:R-:W-:Y:S01]  /*2000*/  BPT.TRAP 0x1 ;  /* 0x000000040000795c */ /* 0x000fe20000300000 */
.L_x_28:
[----:B------:R-:W-:Y:S01]  /*2010*/  UIADD3 UR6, UR6, 0x1, URZ ;  /* 0x0000000106067890 */ /* 0x000fe2000fffe03f */
[C---:B------:R-:W-:Y:S01]  /*2020*/  ISETP.GT.AND P2, PT, R0.reuse, 0x1, PT ;  /* 0x000000010000780c */ /* 0x040fe20003f44270 */
[----:B------:R-:W-:Y:S02]  /*2030*/  VIADD R3, R3, 0x1 ;  /* 0x0000000103037836 */ /* 0x000fe40000000000 */
[----:B------:R-:W-:Y:S01]  /*2040*/  UISETP.NE.AND UP0, UPT, UR6, 0x4, UPT ;  /* 0x000000040600788c */ /* 0x000fe2000bf05270 */
[----:B------:R-:W-:Y:S02]  /*2050*/  VIADD R0, R0, 0xffffffff ;  /* 0xffffffff00007836 */ /* 0x000fe40000000000 */
[C---:B------:R-:W-:Y:S01]  /*2060*/  ISETP.NE.AND P1, PT, R3.reuse, 0x4, PT ;  /* 0x000000040300780c */ /* 0x040fe20003f25270 */
[----:B------:R-:W-:Y:S02]  /*2070*/  USEL UR7, URZ, 0x1, UP0 ;  /* 0x000000013f077887 */ /* 0x000fe40008000000 */
[----:B------:R-:W-:Y:S01]  /*2080*/  USEL UR6, UR6, URZ, UP0 ;  /* 0x0000003f06067287 */ /* 0x000fe20008000000 */
[----:B------:R-:W-:-:S03]  /*2090*/  SEL R3, R3, RZ, P1 ;  /* 0x000000ff03037207 */ /* 0x000fc60000800000 */
[----:B------:R-:W-:Y:S01]  /*20a0*/  LOP3.LUT R7, R7, UR7, RZ, 0x3c, !PT ;  /* 0x0000000707077c12 */ /* 0x000fe2000f8e3cff */
[----:B------:R-:W-:Y:S07]  /*20b0*/  @P2 BRA `(.L_x_29) ;  /* 0xfffffff8006c2947 */ /* 0x000fee000383ffff */
.L_x_22:
[----:B------:R-:W2:Y:S02]  /*20c0*/  LDC R0, c[0x0][0x28c] ;  /* 0x0000a300ff007b82 */ /* 0x000ea40000000800 */
[----:B--2---:R-:W-:-:S13]  /*20d0*/  ISETP.GE.AND P1, PT, R0, 0x1, PT ;  /* 0x000000010000780c */ /* 0x004fda0003f26270 */
[----:B------:R-:W-:Y:S05]  /*20e0*/  @!P1 BRA `(.L_x_30) ;  /* 0x0000000000409947 */ /* 0x000fea0003800000 */
[----:B------:R-:W-:Y:S05]  /*20f0*/  @!P0 BRA `(.L_x_31) ;  /* 0x0000000000048947 */ /* 0x000fea0003800000 */
[----:B------:R-:W-:Y:S01]  /*2100*/  BPT.TRAP 0x1 ;  /* 0x000000040000795c */ /* 0x000fe20000300000 */
.L_x_31:
[----:B------:R-:W-:Y:S01]  /*2110*/  ISETP.NE.AND P0, PT, R22, RZ, PT ;  /* 0x000000ff1600720c */ /* 0x000fe20003f05270 */
[----:B------:R-:W-:-:S12]  /*2120*/  UISETP.LT.AND UP1, UPT, UR40, 0x1, UPT ;  /* 0x000000012800788c */ /* 0x000fd8000bf21270 */
[----:B------:R-:W-:-:S05]  /*2130*/  VOTEU.ANY UP0, P0 ;  /* 0x00000000003f7886 */ /* 0x000fca0000000100 */
[----:B------:R-:W-:-:S04]  /*2140*/  @UP0 USEL UR4, UR40, 0x1, UP1 ;  /* 0x0000000128040887 */ /* 0x000fc80008800000 */
[----:B------:R-:W-:-:S06]  /*2150*/  @UP0 UIADD3 UR4, UR39, UR40, -UR4 ;  /* 0x0000002827040290 */ /* 0x000fcc000fffe804 */
[----:B------:R-:W-:-:S04]  /*2160*/  IMAD.U32 R0, RZ, RZ, UR4 ;  /* 0x00000004ff007e24 */ /* 0x000fc8000f8e00ff */
[----:B------:R-:W-:-:S05]  /*2170*/  @P0 IMAD.SHL.U32 R0, R0, 0x8, RZ ;  /* 0x0000000800000824 */ /* 0x000fca00078e00ff */
[----:B------:R-:W-:-:S04]  /*2180*/  @P0 LOP3.LUT R0, R0, 0x18, RZ, 0xc0, !PT ;  /* 0x0000001800000812 */ /* 0x000fc800078ec0ff */
[----:B------:R-:W-:-:S04]  /*2190*/  @P0 IADD3 R3, R6, 0x20, R0 ;  /* 0x0000002006030810 */ /* 0x000fc80007ffe000 */
[----:B------:R-:W-:-:S04]  /*21a0*/  @P0 PRMT R3, R152, 0x654, R3 ;  /* 0x0000065498030816 */ /* 0x000fc80000000003 */
[----:B------:R2:W-:Y:S01]  /*21b0*/  @P0 SYNCS.ARRIVE.TRANS64.RED.A1T0 RZ, [R3+URZ], RZ ;  /* 0x000000ff03ff09a7 */ /* 0x0005e2000810043f */
[----:B------:R-:W-:-:S13]  /*21c0*/  ISETP.GT.U32.AND P0, PT, R19, 0x1, PT ;  /* 0x000000011300780c */ /* 0x000fda0003f04070 */
[----:B--2---:R-:W-:Y:S05]  /*21d0*/  @P0 BRA `(.L_x_30) ;  /* 0x0000000000040947 */ /* 0x004fea0003800000 */
[----:B------:R-:W-:Y:S01]  /*21e0*/  BPT.TRAP 0x1 ;  /* 0x000000040000795c */ /* 0x000fe20000300000 */
.L_x_30:
[----:B------:R-:W2:Y:S01]  /*21f0*/  LDC R6, c[0x0][0x288] ;  /* 0x0000a200ff067b82 */ /* 0x000ea20000000800 */
[--C-:B------:R-:W-:Y:S01]  /*2200*/  SHF.R.U32.HI R0, RZ, 0x2, R18.reuse ;  /* 0x00000002ff007819 */ /* 0x100fe20000011612 */
[----:B------:R-:W-:Y:S01]  /*2210*/  UIADD3 UR39, UR40, UR39, URZ ;  /* 0x0000002728277290 */ /* 0x000fe2000fffe03f */
[----:B01----:R-:W-:Y:S01]  /*2220*/  SHF.R.U32.HI R5, RZ, 0x7, R18 ;  /* 0x00000007ff057819 */ /* 0x003fe20000011612 */
[----:B------:R-:W-:Y:S01]  /*2230*/  ULDC UR8, c[0x0][0x284] ;  /* 0x0000a10000087ab9 */ /* 0x000fe20000000800 */
[----:B------:R-:W-:Y:S01]  /*2240*/  LOP3.LUT R4, R18, 0x60, RZ, 0xc0, !PT ;  /* 0x0000006012047812 */ /* 0x000fe200078ec0ff */
[----:B------:R-:W-:Y:S01]  /*2250*/  USHF.R.U32.HI UR4, URZ, 0x2, UR39 ;  /* 0x000000023f047899 */ /* 0x000fe20008011627 */
[----:B------:R-:W-:Y:S01]  /*2260*/  LOP3.LUT R3, R0, 0x7, RZ, 0xc0, !PT ;  /* 0x0000000700037812 */ /* 0x000fe200078ec0ff */
[----:B------:R-:W-:Y:S01]  /*2270*/  UISETP.GT.U32.AND UP1, UPT, UR39, 0x3, UPT ;  /* 0x000000032700788c */ /* 0x000fe2000bf24070 */
[----:B------:R-:W-:Y:S01]  /*2280*/  LOP3.LUT R0, R5, 0x1, RZ, 0xc0, !PT ;  /* 0x0000000105007812 */ /* 0x000fe200078ec0ff */
[----:B------:R-:W-:Y:S01]  /*2290*/  ULOP3.LUT UR4, UR4, 0x1, URZ, 0xc0, !UPT ;  /* 0x0000000104047892 */ /* 0x000fe2000f8ec03f */
[----:B------:R-:W-:Y:S01]  /*22a0*/  SHF.R.U32.HI R10, RZ, 0x1, R4 ;  /* 0x00000001ff0a7819 */ /* 0x000fe20000011604 */
[----:B------:R-:W-:Y:S01]  /*22b0*/  IMAD.SHL.U32 R4, R18, 0x2, RZ ;  /* 0x0000000212047824 */ /* 0x000fe200078e00ff */
[----:B------:R-:W-:Y:S01]  /*22c0*/  SHF.R.S32.HI R21, RZ, 0x1f, R23 ;  /* 0x0000001fff157819 */ /* 0x000fe20000011417 */
[----:B------:R-:W-:Y:S01]  /*22d0*/  IMAD.SHL.U32 R8, R0, 0x40, RZ ;  /* 0x0000004000087824 */ /* 0x000fe200078e00ff */
[--C-:B------:R-:W-:Y:S01]  /*22e0*/  IADD3 R5, RZ, -R10, -R3.reuse ;  /* 0x8000000aff057210 */ /* 0x100fe20007ffe803 */
[----:B------:R-:W-:Y:S01]  /*22f0*/  UISETP.NE.U32.AND UP0, UPT, UR4, 0x1, UPT ;  /* 0x000000010400788c */ /* 0x000fe2000bf05070 */
[----:B------:R-:W-:Y:S01]  /*2300*/  LOP3.LUT R4, R4, 0x6, RZ, 0xc0, !PT ;  /* 0x0000000604047812 */ /* 0x000fe200078ec0ff */
[----:B------:R-:W-:Y:S01]  /*2310*/  ULDC.64 UR6, c[0x0][0x5d0] ;  /* 0x0001740000067ab9 */ /* 0x000fe20000000a00 */
[----:B------:R-:W-:Y:S01]  /*2320*/  LOP3.LUT R3, R8, 0x40, R3, 0xe2, !PT ;  /* 0x0000004008037812 */ /* 0x000fe200078ee203 */
[----:B------:R-:W-:Y:S01]  /*2330*/  IMAD R11, R0, -0x40, R5 ;  /* 0xffffffc0000b7824 */ /* 0x000fe200078e0205 */
[----:B------:R-:W-:Y:S01]  /*2340*/  LOP3.LUT R0, R18, 0x3, RZ, 0xc0, !PT ;  /* 0x0000000312007812 */ /* 0x000fe200078ec0ff */
[----:B------:R-:W-:Y:S01]  /*2350*/  UISETP.LT.U32.AND UP1, UPT, UR40, 0x4, UP1 ;  /* 0x000000042800788c */ /* 0x000fe20008f21070 */
[----:B------:R-:W-:Y:S01]  /*2360*/  PRMT R8, R4, 0x6540, R153 ;  /* 0x0000654004087816 */ /* 0x000fe20000000099 */
[----:B------:R-:W-:Y:S01]  /*2370*/  IMAD.SHL.U32 R153, R153, 0x100, RZ ;  /* 0x0000010099997824 */ /* 0x000fe200078e00ff */
[----:B------:R-:W-:Y:S01]  /*2380*/  UISETP.GT.U32.AND UP0, UPT, UR40, 0x3, !UP0 ;  /* 0x000000032800788c */ /* 0x000fe2000c704070 */
[----:B--2---:R-:W-:Y:S01]  /*2390*/  IMAD R12, R0, -0x2, R6 ;  /* 0xfffffffe000c7824 */ /* 0x004fe200078e0206 */
[----:B------:R-:W-:Y:S01]  /*23a0*/  SHF.R.S32.HI R9, RZ, 0x1f, R8 ;  /* 0x0000001fff097819 */ /* 0x000fe20000011408 */
[C---:B------:R-:W-:Y:S01]  /*23b0*/  IMAD.SHL.U32 R0, R154.reuse, 0x80, RZ ;  /* 0x000000809a007824 */ /* 0x040fe200078e00ff */
[----:B------:R-:W-:Y:S01]  /*23c0*/  ISETP.GE.AND P0, PT, R153, R6, PT ;  /* 0x000000069900720c */ /* 0x000fe20003f06270 */
[----:B------:R-:W-:Y:S01]  /*23d0*/  IMAD R4, R21, UR6, RZ ;  /* 0x0000000615047c24 */ /* 0x000fe2000f8e02ff */
[----:B------:R-:W-:Y:S01]  /*23e0*/  USEL UR5, URZ, 0x1, !UP1 ;  /* 0x000000013f057887 */ /* 0x000fe2000c800000 */
[----:B------:R-:W-:Y:S01]  /*23f0*/  IMAD.WIDE R6, R154, 0x80, RZ ;  /* 0x000000809a067825 */ /* 0x000fe200078e02ff */
[C---:B------:R-:W-:Y:S01]  /*2400*/  ISETP.GE.OR P0, PT, R0.reuse, UR8, P0 ;  /* 0x0000000800007c0c */ /* 0x040fe20008706670 */
[----:B------:R-:W-:Y:S01]  /*2410*/  USEL UR4, URZ, 0x1, !UP0 ;  /* 0x000000013f047887 */ /* 0x000fe2000c000000 */
[----:B------:R-:W-:Y:S01]  /*2420*/  IADD3 R0, -R0, UR8, R11 ;  /* 0x0000000800007c10 */ /* 0x000fe2000fffe10b */
[C---:B------:R-:W-:Y:S01]  /*2430*/  IMAD R13, R23.reuse, UR7, R4 ;  /* 0x00000007170d7c24 */ /* 0x040fe2000f8e0204 */
[----:B------:R-:W-:Y:S01]  /*2440*/  ULOP3.LUT UR39, UR39, 0x3, URZ, 0xc0, !UPT ;  /* 0x0000000327277892 */ /* 0x000fe2000f8ec03f */
[----:B------:R-:W-:Y:S01]  /*2450*/  IMAD.WIDE.U32 R4, R23, UR6, R8 ;  /* 0x0000000617047c25 */ /* 0x000fe2000f8e0008 */
[----:B------:R-:W-:Y:S01]  /*2460*/  ULOP3.LUT UR38, UR4, UR38, UR5, 0x96, !UPT ;  /* 0x0000002604267292 */ /* 0x000fe2000f8e9605 */
[----:B------:R-:W-:-:S02]  /*2470*/  LOP3.LUT R169, R6, R3, R10, 0xfe, !PT ;  /* 0x0000000306a97212 */ /* 0x000fc400078efe0a */
[----:B------:R-:W-:Y:S02]  /*2480*/  IMAD.IADD R5, R5, 0x1, R13 ;  /* 0x0000000105057824 */ /* 0x000fe400078e020d */
[----:B------:R-:W-:Y:S02]  /*2490*/  IMAD.IADD R3, R12, 0x1, -R153 ;  /* 0x000000010c037824 */ /* 0x000fe400078e0a99 */
[----:B------:R-:W-:Y:S01]  /*24a0*/  IMAD.MOV.U32 R154, RZ, RZ, -0x1 ;  /* 0xffffffffff9a7424 */ /* 0x000fe200078e00ff */
[----:B------:R-:W-:Y:S06]  /*24b0*/  @P0 BRA `(.L_x_32) ;  /* 0x0000007800dc0947 */ /* 0x000fec0003800000 */
[----:B------:R-:W0:Y:S01]  /*24c0*/  LDC.64 R10, c[0x0][0x5c8] ;  /* 0x00017200ff0a7b82 */ /* 0x000e220000000a00 */
[----:B-----5:R-:W-:Y:S01]  /*24d0*/  FSETP.NEU.AND P0, PT, R156, RZ, PT ;  /* 0x000000ff9c00720b */ /* 0x020fe20003f0d000 */
[----:B------:R-:W-:Y:S01]  /*24e0*/  BSSY B0, `(.L_x_32) ;  /* 0x00007b4000007945 */ /* 0x000fe20003800000 */
[----:B------:R-:W-:-:S04]  /*24f0*/  ISETP.GT.AND P2, PT, R3, RZ, PT ;  /* 0x000000ff0300720c */ /* 0x000fc80003f44270 */
[----:B------:R-:W-:Y:S01]  /*2500*/  ISETP.GT.AND P1, PT, R0, RZ, P2 ;  /* 0x000000ff0000720c */ /* 0x000fe20001724270 */
[-C--:B0-----:R-:W-:Y:S02]  /*2510*/  IMAD R12, R7, R10.reuse, RZ ;  /* 0x0000000a070c7224 */ /* 0x081fe400078e02ff */
[----:B------:R-:W-:-:S04]  /*2520*/  IMAD.WIDE.U32 R160, R169, R10, R4 ;  /* 0x0000000aa9a07225 */ /* 0x000fc800078e0004 */
[----:B------:R-:W-:-:S04]  /*2530*/  IMAD R5, R169, R11, R12 ;  /* 0x0000000ba9057224 */ /* 0x000fc800078e020c */
[----:B------:R-:W-:Y:S01]  /*2540*/  IMAD.IADD R153, R161, 0x1, R5 ;  /* 0x00000001a1997824 */ /* 0x000fe200078e0205 */
[----:B------:R-:W-:Y:S06]  /*2550*/  @!P0 BRA `(.L_x_33) ;  /* 0x0000005400988947 */ /* 0x000fec0003800000 */
[----:B------:R-:W0:Y:S01]  /*2560*/  LDC.64 R14, c[0x0][0x5b8] ;  /* 0x00016e00ff0e7b82 */ /* 0x000e220000000a00 */
[----:B------:R-:W-:-:S07]  /*2570*/  ULDC.64 UR4, c[0x0][0x5c0] ;  /* 0x0001700000047ab9 */ /* 0x000fce0000000a00 */
[----:B------:R-:W1:Y:S08]  /*2580*/  LDC.64 R166, c[0x0][0x5b0] ;  /* 0x00016c00ffa67b82 */ /* 0x000e700000000a00 */
[----:B------:R-:W2:Y:S01]  /*2590*/  LDC.64 R12, c[0x0][0x5a8] ;  /* 0x00016a00ff0c7b82 */ /* 0x000ea20000000a00 */
[-C--:B0-----:R-:W-:Y:S02]  /*25a0*/  IMAD R4, R21, R14.reuse, RZ ;  /* 0x0000000e15047224 */ /* 0x081fe400078e02ff */
[----:B------:R-:W-:-:S04]  /*25b0*/  IMAD.WIDE.U32 R162, R23, R14, R8 ;  /* 0x0000000e17a27225 */ /* 0x000fc800078e0008 */
[----:B------:R-:W-:Y:S02]  /*25c0*/  IMAD R161, R23, R15, R4 ;  /* 0x0000000f17a17224 */ /* 0x000fe400078e0204 */
[-C--:B-1----:R-:W-:Y:S02]  /*25d0*/  IMAD R6, R7, R166.reuse, RZ ;  /* 0x000000a607067224 */ /* 0x082fe400078e02ff */
[----:B------:R-:W-:Y:S02]  /*25e0*/  IMAD.IADD R21, R163, 0x1, R161 ;  /* 0x00000001a3157824 */ /* 0x000fe400078e02a1 */
[----:B------:R-:W-:Y:S02]  /*25f0*/  IMAD.MOV.U32 R20, RZ, RZ, R162 ;  /* 0x000000ffff147224 */ /* 0x000fe400078e00a2 */
[C---:B------:R-:W-:Y:S02]  /*2600*/  IMAD R165, R169.reuse, R167, R6 ;  /* 0x000000a7a9a57224 */ /* 0x040fe400078e0206 */
[----:B------:R-:W-:-:S04]  /*2610*/  IMAD.WIDE.U32 R4, R169, R166, R20 ;  /* 0x000000a6a9047225 */ /* 0x000fc800078e0014 */
[----:B------:R-:W-:Y:S01]  /*2620*/  IMAD.IADD R5, R5, 0x1, R165 ;  /* 0x0000000105057824 */ /* 0x000fe200078e02a5 */
[----:B--2---:R-:W-:-:S04]  /*2630*/  LEA R6, P0, R4, R12, 0x1 ;  /* 0x0000000c04067211 */ /* 0x004fc800078008ff */
[----:B------:R-:W-:-:S05]  /*2640*/  LEA.HI.X R7, R4, R13, R5, 0x1, P0 ;  /* 0x0000000d04077211 */ /* 0x000fca00000f0c05 */
[----:B------:R0:W2:Y:S01]  /*2650*/  @P1 LDG.E.LTC128B.U16 R15, desc[UR36][R6.64] ;  /* 0x00000024060f1981 */ /* 0x0000a2000c1e1520 */
[----:B------:R-:W-:Y:S01]  /*2660*/  LEA R4, P0, R160, UR4, 0x1 ;  /* 0x00000004a0047c11 */ /* 0x000fe2000f8008ff */
[----:B------:R-:W-:Y:S01]  /*2670*/  IMAD.WIDE.U32 R158, R169, R166, R8 ;  /* 0x000000a6a99e7225 */ /* 0x000fe200078e0008 */
[----:B------:R-:W-:Y:S03]  /*2680*/  BSSY B1, `(.L_x_34) ;  /* 0x0000012000017945 */ /* 0x000fe60003800000 */
[----:B------:R-:W-:Y:S02]  /*2690*/  IMAD.IADD R159, R165, 0x1, R159 ;  /* 0x00000001a59f7824 */ /* 0x000fe400078e029f */
[----:B------:R-:W-:-:S04]  /*26a0*/  IMAD.WIDE.U32 R158, R23, R14, R158 ;  /* 0x0000000e179e7225 */ /* 0x000fc800078e009e */
[----:B0-----:R-:W-:Y:S01]  /*26b0*/  IMAD.IADD R7, R161, 0x1, R159 ;  /* 0x00000001a1077824 */ /* 0x001fe200078e029f */
[----:B------:R-:W-:Y:S02]  /*26c0*/  LEA R6, P4, R158, R12, 0x1 ;  /* 0x0000000c9e067211 */ /* 0x000fe400078808ff */
[----:B------:R-:W-:Y:S02]  /*26d0*/  SHF.L.U64.HI R159, R166, 0x3, R167 ;  /* 0x00000003a69f7819 */ /* 0x000fe400000102a7 */
[----:B------:R-:W-:Y:S01]  /*26e0*/  LEA.HI.X R7, R158, R13, R7, 0x1, P4 ;  /* 0x0000000d9e077211 */ /* 0x000fe200020f0c07 */
[----:B------:R-:W-:Y:S02]  /*26f0*/  IMAD.SHL.U32 R158, R166, 0x8, RZ ;  /* 0x00000008a69e7824 */ /* 0x000fe400078e00ff */
[----:B--2---:R-:W-:-:S04]  /*2700*/  IMAD.U32 R5, R15, 0x10000, RZ ;  /* 0x000100000f057824 */ /* 0x004fc800078e00ff */
[----:B------:R-:W-:-:S04]  /*2710*/  FMUL R5, R5, R156 ;  /* 0x0000009c05057220 */ /* 0x000fc80000400000 */
[----:B------:R-:W-:Y:S01]  /*2720*/  FFMA R24, R24, R155, R5 ;  /* 0x0000009b18187223 */ /* 0x000fe20000000005 */
[----:B------:R-:W-:Y:S02]  /*2730*/  LEA.HI.X R5, R160, UR5, R153, 0x1, P0 ;  /* 0x00000005a0057c11 */ /* 0x000fe400080f0c99 */
[----:B------:R-:W-:Y:S02]  /*2740*/  ISETP.GT.AND P0, PT, R3, 0x1, PT ;  /* 0x000000010300780c */ /* 0x000fe40003f04270 */
[----:B------:R-:W-:Y:S02]  /*2750*/  F2FP.BF16.F32.PACK_AB R24, RZ, R24 ;  /* 0x00000018ff18723e */ /* 0x000fe400000010ff */
[----:B------:R-:W-:-:S03]  /*2760*/  ISETP.GT.AND P3, PT, R0, RZ, P0 ;  /* 0x000000ff0000720c */ /* 0x000fc60000764270 */
[----:B------:R0:W-:Y:S10]  /*2770*/  @P1 STG.E.U16 desc[UR36][R4.64], R24 ;  /* 0x0000001804001986 */ /* 0x0001f4000c101524 */
[----:B------:R-:W-:Y:S05]  /*2780*/  @!P3 BRA `(.L_x_35) ;  /* 0x000000000004b947 */ /* 0x000fea0003800000 */
[----:B------:R1:W5:Y:S02]  /*2790*/  LDG.E.LTC128B.U16 R15, desc[UR36][R6.64+0x2] ;  /* 0x00000224060f7981 */ /* 0x000364000c1e1520 */
.L_x_35:
[----:B------:R-:W-:Y:S05]  /*27a0*/  BSYNC B1 ;  /* 0x0000000000017941 */ /* 0x000fea0003800000 */
.L_x_34:
[----:B-----5:R-:W-:Y:S01]  /*27b0*/  IMAD.U32 R153, R15, 0x10000, RZ ;  /* 0x000100000f997824 */ /* 0x020fe200078e00ff */
[----:B------:R-:W-:Y:S01]  /*27c0*/  ISETP.GT.AND P2, PT, R0, 0x8, P2 ;  /* 0x000000080000780c */ /* 0x000fe20001744270 */
[----:B------:R-:W-:Y:S01]  /*27d0*/  IMAD.WIDE.U32 R158, R169, R166, R158 ;  /* 0x000000a6a99e7225 */ /* 0x000fe200078e009e */
[----:B0-----:R-:W-:-:S03]  /*27e0*/  PRMT R24, R15, 0x7610, R24 ;  /* 0x000076100f187816 */ /* 0x001fc60000000018 */
[----:B------:R-:W-:Y:S01]  /*27f0*/  FMUL R20, R153, R156 ;  /* 0x0000009c99147220 */ /* 0x000fe20000400000 */
[----:B------:R-:W-:Y:S01]  /*2800*/  IMAD.IADD R165, R165, 0x1, R159 ;  /* 0x00000001a5a57824 */ /* 0x000fe200078e029f */
[----:B------:R-:W-:Y:S02]  /*2810*/  IADD3 R162, P1, R162, R158, RZ ;  /* 0x0000009ea2a27210 */ /* 0x000fe40007f3e0ff */
[----:B------:R-:W-:-:S03]  /*2820*/  FFMA R25, R25, R155, R20 ;  /* 0x0000009b19197223 */ /* 0x000fc60000000014 */
[----:B------:R-:W-:Y:S02]  /*2830*/  IMAD.X R21, R165, 0x1, R21, P1 ;  /* 0x00000001a5157824 */ /* 0x000fe400008e0615 */
[----:B------:R-:W-:Y:S02]  /*2840*/  F2FP.BF16.F32.PACK_AB R25, RZ, R25 ;  /* 0x00000019ff19723e */ /* 0x000fe400000010ff */
[C---:B------:R-:W-:Y:S02]  /*2850*/  LEA R20, P1, R162.reuse, R12, 0x1 ;  /* 0x0000000ca2147211 */ /* 0x040fe400078208ff */
[----:B------:R-:W-:Y:S02]  /*2860*/  PRMT R153, R25, 0x7610, R153 ;  /* 0x0000761019997816 */ /* 0x000fe40000000099 */
[----:B------:R-:W-:-:S03]  /*2870*/  LEA.HI.X R21, R162, R13, R21, 0x1, P1 ;  /* 0x0000000da2157211 */ /* 0x000fc600008f0c15 */
[----:B------:R0:W-:Y:S04]  /*2880*/  @P3 STG.E.U16 desc[UR36][R4.64+0x2], R153 ;  /* 0x0000029904003986 */ /* 0x0001e8000c101524 */
[----:B------:R-:W2:Y:S01]  /*2890*/  @P2 LDG.E.LTC128B.U16 R24, desc[UR36][R20.64] ;  /* 0x0000002414182981 */ /* 0x000ea2000c1e1520 */
[----:B------:R-:W-:Y:S01]  /*28a0*/  IADD3 R8, P1, R8, R158, RZ ;  /* 0x0000009e08087210 */ /* 0x000fe20007f3e0ff */
[----:B------:R-:W-:Y:S01]  /*28b0*/  BSSY B1, `(.L_x_36) ;  /* 0x0000011000017945 */ /* 0x000fe20003800000 */
[----:B------:R-:W-:Y:S02]  /*28c0*/  SHF.L.U64.HI R11, R10, 0x4, R11 ;  /* 0x000000040a0b7819 */ /* 0x000fe4000001020b */
[----:B------:R-:W-:Y:S01]  /*28d0*/  ISETP.GT.AND P0, PT, R0, 0x8, P0 ;  /* 0x000000080000780c */ /* 0x000fe20000704270 */
[----:B------:R-:W-:Y:S01]  /*28e0*/  IMAD.X R9, R9, 0x1, R165, P1 ;  /* 0x0000000109097824 */ /* 0x000fe200008e06a5 */
[----:B------:R-:W-:-:S05]  /*28f0*/  LEA R10, P1, R10, R4, 0x4 ;  /* 0x000000040a0a7211 */ /* 0x000fca00078220ff */
[----:B------:R-:W-:Y:S02]  /*2900*/  IMAD.X R11, R11, 0x1, R5, P1 ;  /* 0x000000010b0b7824 */ /* 0x000fe400008e0605 */
[----:B--2---:R-:W-:-:S04]  /*2910*/  IMAD.U32 R15, R24, 0x10000, RZ ;  /* 0x00010000180f7824 */ /* 0x004fc800078e00ff */
[----:B------:R-:W-:Y:S01]  /*2920*/  FMUL R25, R15, R156 ;  /* 0x0000009c0f197220 */ /* 0x000fe20000400000 */
[----:B------:R-:W-:-:S04]  /*2930*/  IMAD.WIDE.U32 R14, R23, R14, R8 ;  /* 0x0000000e170e7225 */ /* 0x000fc800078e0008 */
[----:B------:R-:W-:Y:S01]  /*2940*/  FFMA R25, R26, R155, R25 ;  /* 0x0000009b1a197223 */ /* 0x000fe20000000019 */
[----:B------:R-:W-:Y:S01]  /*2950*/  IMAD.IADD R9, R161, 0x1, R15 ;  /* 0x00000001a1097824 */ /* 0x000fe200078e020f */
[----:B------:R-:W-:-:S03]  /*2960*/  LEA R8, P3, R14, R12, 0x1 ;  /* 0x0000000c0e087211 */ /* 0x000fc600078608ff */
[----:B------:R-:W-:Y:S02]  /*2970*/  F2FP.BF16.F32.PACK_AB R25, RZ, R25 ;  /* 0x00000019ff19723e */ /* 0x000fe400000010ff */
[----:B------:R-:W-:-:S03]  /*2980*/  LEA.HI.X R9, R14, R13, R9, 0x1, P3 ;  /* 0x0000000d0e097211 */ /* 0x000fc600018f0c09 */
[----:B------:R0:W-:Y:S01]  /*2990*/  @P2 STG.E.U16 desc[UR36][R10.64], R25 ;  /* 0x000000190a002986 */ /* 0x0001e2000c101524 */
[----:B------:R-:W-:Y:S05]  /*29a0*/  @!P0 BRA `(.L_x_37) ;  /* 0x0000000000048947 */ /* 0x000fea0003800000 */
[----:B------:R2:W5:Y:S02]  /*29b0*/  LDG.E.LTC128B.U16 R24, desc[UR36][R8.64+0x2] ;  /* 0x0000022408187981 */ /* 0x000564000c1e1520 */
.L_x_37:
[----:B------:R-:W-:Y:S05]  /*29c0*/  BSYNC B1 ;  /* 0x0000000000017941 */ /* 0x000fea0003800000 */
.L_x_36:
[----:B-----5:R-:W-:Y:S01]  /*29d0*/  IMAD.U32 R13, R24, 0x10000, RZ ;  /* 0x00010000180d7824 */ /* 0x020fe200078e00ff */
[----:B------:R-:W-:Y:S01]  /*29e0*/  ISETP.GT.AND P1, PT, R3, 0x8, PT ;  /* 0x000000080300780c */ /* 0x000fe20003f24270 */
[----:B------:R-:W-:Y:S02]  /*29f0*/  BSSY B1, `(.L_x_38) ;  /* 0x0000008000017945 */ /* 0x000fe40003800000 */
[----:B------:R-:W-:Y:S01]  /*2a00*/  FMUL R12, R13, R156 ;  /* 0x0000009c0d0c7220 */ /* 0x000fe20000400000 */
[----:B------:R-:W-:-:S03]  /*2a10*/  ISETP.GT.AND P2, PT, R0, RZ, P1 ;  /* 0x000000ff0000720c */ /* 0x000fc60000f44270 */
[----:B------:R-:W-:-:S05]  /*2a20*/  FFMA R12, R27, R155, R12 ;  /* 0x0000009b1b0c7223 */ /* 0x000fca000000000c */
[----:B------:R-:W-:-:S05]  /*2a30*/  F2FP.BF16.F32.PACK_AB R12, RZ, R12 ;  /* 0x0000000cff0c723e */ /* 0x000fca00000010ff */
[----:B------:R3:W-:Y:S01]  /*2a40*/  @P0 STG.E.U16 desc[UR36][R10.64+0x2], R12 ;  /* 0x0000020c0a000986 */ /* 0x0007e2000c101524 */
[----:B------:R-:W-:Y:S05]  /*2a50*/  @!P2 BRA `(.L_x_39) ;  /* 0x000000000004a947 */ /* 0x000fea0003800000 */
[----:B------:R4:W5:Y:S02]  /*2a60*/  LDG.E.LTC128B.U16 R24, desc[UR36][R6.64+0x10] ;  /* 0x0000102406187981 */ /* 0x000964000c1e1520 */
.L_x_39:
[----:B------:R-:W-:Y:S05]  /*2a70*/  BSYNC B1 ;  /* 0x0000000000017941 */ /* 0x000fea0003800000 */
.L_x_38:
        /* <DEDUP_REMOVED lines=10> */
.L_x_41:
[----:B------:R-:W-:Y:S05]  /*2b20*/  BSYNC B1 ;  /* 0x0000000000017941 */ /* 0x000fea0003800000 */
.L_x_40:
[----:B0----5:R-:W-:Y:S01]  /*2b30*/  IMAD.U32 R13, R24, 0x10000, RZ ;  /* 0x00010000180d7824 */ /* 0x021fe200078e00ff */
[----:B------:R-:W-:Y:S01]  /*2b40*/  ISETP.GT.AND P1, PT, R0, 0x8, P1 ;  /* 0x000000080000780c */ /* 0x000fe20000f24270 */
[----:B------:R-:W-:Y:S02]  /*2b50*/  BSSY B1, `(.L_x_42) ;  /* 0x0000007000017945 */ /* 0x000fe40003800000 */
[----:B---3--:R-:W-:-:S04]  /*2b60*/  FMUL R12, R13, R156 ;  /* 0x0000009c0d0c7220 */ /* 0x008fc80000400000 */
[----:B------:R-:W-:-:S05]  /*2b70*/  FFMA R12, R29, R155, R12 ;  /* 0x0000009b1d0c7223 */ /* 0x000fca000000000c */
[----:B------:R-:W-:-:S05]  /*2b80*/  F2FP.BF16.F32.PACK_AB R12, RZ, R12 ;  /* 0x0000000cff0c723e */ /* 0x000fca00000010ff */
[----:B------:R0:W-:Y:S01]  /*2b90*/  @P3 STG.E.U16 desc[UR36][R4.64+0x12], R12 ;  /* 0x0000120c04003986 */ /* 0x0001e2000c101524 */
[----:B------:R-:W-:Y:S05]  /*2ba0*/  @!P1 BRA `(.L_x_43) ;  /* 0x0000000000049947 */ /* 0x000fea0003800000 */
[----:B------:R3:W5:Y:S02]  /*2bb0*/  LDG.E.LTC128B.U16 R24, desc[UR36][R8.64+0x10] ;  /* 0x0000102408187981 */ /* 0x000764000c1e1520 */
.L_x_43:
[----:B------:R-:W-:Y:S05]  /*2bc0*/  BSYNC B1 ;  /* 0x0000000000017941 */ /* 0x000fea0003800000 */
.L_x_42:
[----:B-----5:R-:W-:Y:S01]  /*2bd0*/  IMAD.U32 R13, R24, 0x10000, RZ ;  /* 0x00010000180d7824 */ /* 0x020fe200078e00ff */
[----:B------:R-:W-:Y:S01]  /*2be0*/  ISETP.GT.AND P0, PT, R0, 0x8, P0 ;  /* 0x000000080000780c */ /* 0x000fe20000704270 */
[----:B------:R-:W-:Y:S02]  /*2bf0*/  BSSY B1, `(.L_x_44) ;  /* 0x0000007000017945 */ /* 0x000fe40003800000 */
[----:B------:R-:W-:-:S04]  /*2c00*/  FMUL R13, R13, R156 ;  /* 0x0000009c0d0d7220 */ /* 0x000fc80000400000 */
[----:B------:R-:W-:-:S05]  /*2c10*/  FFMA R13, R30, R155, R13 ;  /* 0x0000009b1e0d7223 */ /* 0x000fca000000000d */
[----:B------:R-:W-:-:S05]  /*2c20*/  F2FP.BF16.F32.PACK_AB R13, RZ, R13 ;  /* 0x0000000dff0d723e */ /* 0x000fca00000010ff */
[----:B------:R0:W-:Y:S01]  /*2c30*/  @P1 STG.E.U16 desc[UR36][R10.64+0x10], R13 ;  /* 0x0000100d0a001986 */ /* 0x0001e2000c101524 */
[----:B------:R-:W-:Y:S05]  /*2c40*/  @!P0 BRA `(.L_x_45) ;  /* 0x0000000000048947 */ /* 0x000fea0003800000 */
[----:B------:R0:W5:Y:S02]  /*2c50*/  LDG.E.LTC128B.U16 R24, desc[UR36][R8.64+0x12] ;  /* 0x0000122408187981 */ /* 0x000164000c1e1520 */
.L_x_45:
[----:B------:R-:W-:Y:S05]  /*2c60*/  BSYNC B1 ;  /* 0x0000000000017941 */ /* 0x000fea0003800000 */
.L_x_44:
[----:B0----5:R-:W-:Y:S01]  /*2c70*/  IMAD.U32 R13, R24, 0x10000, RZ ;  /* 0x00010000180d7824 */ /* 0x021fe200078e00ff */
        /* <DEDUP_REMOVED lines=9> */
.L_x_47:
[----:B------:R-:W-:Y:S05]  /*2d10*/  BSYNC B1 ;  /* 0x0000000000017941 */ /* 0x000fea0003800000 */
.L_x_46:
        /* <DEDUP_REMOVED lines=10> */
.L_x_49:
[----:B------:R-:W-:Y:S05]  /*2dc0*/  BSYNC B1 ;  /* 0x0000000000017941 */ /* 0x000fea0003800000 */
.L_x_48:
[----:B0----5:R-:W-:Y:S01]  /*2dd0*/  IMAD.U32 R13, R24, 0x10000, RZ ;  /* 0x00010000180d7824 */ /* 0x021fe200078e00ff */
        /* <DEDUP_REMOVED lines=8> */
.L_x_51:
[----:B------:R-:W-:Y:S05]  /*2e60*/  BSYNC B1 ;  /* 0x0000000000017941 */ /* 0x000fea0003800000 */
.L_x_50:
        /* <DEDUP_REMOVED lines=9> */
.L_x_53:
[----:B------:R-:W-:Y:S05]  /*2f00*/  BSYNC B1 ;  /* 0x0000000000017941 */ /* 0x000fea0003800000 */
.L_x_52:
        /* <DEDUP_REMOVED lines=10> */
.L_x_55:
[----:B------:R-:W-:Y:S05]  /*2fb0*/  BSYNC B1 ;  /* 0x0000000000017941 */ /* 0x000fea0003800000 */
.L_x_54:
        /* <DEDUP_REMOVED lines=10> */
.L_x_57:
[----:B------:R-:W-:Y:S05]  /*3060*/  BSYNC B1 ;  /* 0x0000000000017941 */ /* 0x000fea0003800000 */
.L_x_56:
        /* <DEDUP_REMOVED lines=9> */
.L_x_59:
[----:B------:R-:W-:Y:S05]  /*3100*/  BSYNC B1 ;  /* 0x0000000000017941 */ /* 0x000fea0003800000 */
.L_x_58:
        /* <DEDUP_REMOVED lines=9> */
.L_x_61:
[----:B------:R-:W-:Y:S05]  /*31a0*/  BSYNC B1 ;  /* 0x0000000000017941 */ /* 0x000fea0003800000 */
.L_x_60:
        /* <DEDUP_REMOVED lines=10> */
.L_x_63:
[----:B------:R-:W-:Y:S05]  /*3250*/  BSYNC B1 ;  /* 0x0000000000017941 */ /* 0x000fea0003800000 */
.L_x_62:
        /* <DEDUP_REMOVED lines=10> */
.L_x_65:
[----:B------:R-:W-:Y:S05]  /*3300*/  BSYNC B1 ;  /* 0x0000000000017941 */ /* 0x000fea0003800000 */
.L_x_64:
        /* <DEDUP_REMOVED lines=9> */
.L_x_67:
[----:B------:R-:W-:Y:S05]  /*33a0*/  BSYNC B1 ;  /* 0x0000000000017941 */ /* 0x000fea0003800000 */
.L_x_66:
        /* <DEDUP_REMOVED lines=9> */
.L_x_69:
[----:B------:R-:W-:Y:S05]  /*3440*/  BSYNC B1 ;  /* 0x0000000000017941 */ /* 0x000fea0003800000 */
.L_x_68:
        /* <DEDUP_REMOVED lines=10> */
.L_x_71:
[----:B------:R-:W-:Y:S05]  /*34f0*/  BSYNC B1 ;  /* 0x0000000000017941 */ /* 0x000fea0003800000 */
.L_x_70:
        /* <DEDUP_REMOVED lines=10> */
.L_x_73:
[----:B------:R-:W-:Y:S05]  /*35a0*/  BSYNC B1 ;  /* 0x0000000000017941 */ /* 0x000fea0003800000 */
.L_x_72:
        /* <DEDUP_REMOVED lines=9> */
.L_x_75:
[----:B------:R-:W-:Y:S05]  /*3640*/  BSYNC B1 ;  /* 0x0000000000017941 */ /* 0x000fea0003800000 */
.L_x_74:
        /* <DEDUP_REMOVED lines=9> */
.L_x_77:
[----:B------:R-:W-:Y:S05]  /*36e0*/  BSYNC B1 ;  /* 0x0000000000017941 */ /* 0x000fea0003800000 */
.L_x_76:
        /* <DEDUP_REMOVED lines=10> */
.L_x_79:
[----:B------:R-:W-:Y:S05]  /*3790*/  BSYNC B1 ;  /* 0x0000000000017941 */ /* 0x000fea0003800000 */
.L_x_78:
        /* <DEDUP_REMOVED lines=10> */
.L_x_81:
[----:B------:R-:W-:Y:S05]  /*3840*/  BSYNC B1 ;  /* 0x0000000000017941 */ /* 0x000fea0003800000 */
.L_x_80:
        /* <DEDUP_REMOVED lines=9> */
.L_x_83:
[----:B------:R-:W-:Y:S05]  /*38e0*/  BSYNC B1 ;  /* 0x0000000000017941 */ /* 0x000fea0003800000 */
.L_x_82:
        /* <DEDUP_REMOVED lines=9> */
.L_x_85:
[----:B------:R-:W-:Y:S05]  /*3980*/  BSYNC B1 ;  /* 0x0000000000017941 */ /* 0x000fea0003800000 */
.L_x_84:
        /* <DEDUP_REMOVED lines=10> */
.L_x_87:
[----:B------:R-:W-:Y:S05]  /*3a30*/  BSYNC B1 ;  /* 0x0000000000017941 */ /* 0x000fea0003800000 */
.L_x_86:
        /* <DEDUP_REMOVED lines=10> */
.L_x_89:
[----:B------:R-:W-:Y:S05]  /*3ae0*/  BSYNC B1 ;  /* 0x0000000000017941 */ /* 0x000fea0003800000 */
.L_x_88:
        /* <DEDUP_REMOVED lines=9> */
.L_x_91:
[----:B------:R-:W-:Y:S05]  /*3b80*/  BSYNC B1 ;  /* 0x0000000000017941 */ /* 0x000fea0003800000 */
.L_x_90:
        /* <DEDUP_REMOVED lines=9> */
.L_x_93:
[----:B------:R-:W-:Y:S05]  /*3c20*/  BSYNC B1 ;  /* 0x0000000000017941 */ /* 0x000fea0003800000 */
.L_x_92:
        /* <DEDUP_REMOVED lines=10> */
.L_x_95:
[----:B------:R-:W-:Y:S05]  /*3cd0*/  BSYNC B1 ;  /* 0x0000000000017941 */ /* 0x000fea0003800000 */
.L_x_94:
        /* <DEDUP_REMOVED lines=10> */
.L_x_97:
[----:B------:R-:W-:Y:S05]  /*3d80*/  BSYNC B1 ;  /* 0x0000000000017941 */ /* 0x000fea0003800000 */
.L_x_96:
        /* <DEDUP_REMOVED lines=9> */
.L_x_99:
[----:B------:R-:W-:Y:S05]  /*3e20*/  BSYNC B1 ;  /* 0x0000000000017941 */ /* 0x000fea0003800000 */
.L_x_98:
        /* <DEDUP_REMOVED lines=9> */
.L_x_101:
[----:B------:R-:W-:Y:S05]  /*3ec0*/  BSYNC B1 ;  /* 0x0000000000017941 */ /* 0x000fea0003800000 */
.L_x_100:
        /* <DEDUP_REMOVED lines=10> */
.L_x_103:
[----:B------:R-:W-:Y:S05]  /*3f70*/  BSYNC B1 ;  /* 0x0000000000017941 */ /* 0x000fea0003800000 */
.L_x_102:
        /* <DEDUP_REMOVED lines=10> */
.L_x_105:
[----:B------:R-:W-:Y:S05]  /*4020*/  BSYNC B1 ;  /* 0x0000000000017941 */ /* 0x000fea0003800000 */
.L_x_104:
        /* <DEDUP_REMOVED lines=9> */
.L_x_107:
[----:B------:R-:W-:Y:S05]  /*40c0*/  BSYNC B1 ;  /* 0x0000000000017941 */ /* 0x000fea0003800000 */
.L_x_106:
        /* <DEDUP_REMOVED lines=9> */
.L_x_109:
[----:B------:R-:W-:Y:S05]  /*4160*/  BSYNC B1 ;  /* 0x0000000000017941 */ /* 0x000fea0003800000 */
.L_x_108:
        /* <DEDUP_REMOVED lines=10> */
.L_x_111:
[----:B------:R-:W-:Y:S05]  /*4210*/  BSYNC B1 ;  /* 0x0000000000017941 */ /* 0x000fea0003800000 */
.L_x_110:
        /* <DEDUP_REMOVED lines=10> */
.L_x_113:
[----:B------:R-:W-:Y:S05]  /*42c0*/  BSYNC B1 ;  /* 0x0000000000017941 */ /* 0x000fea0003800000 */
.L_x_112:
        /* <DEDUP_REMOVED lines=9> */
.L_x_115:
[----:B------:R-:W-:Y:S05]  /*4360*/  BSYNC B1 ;  /* 0x0000000000017941 */ /* 0x000fea0003800000 */
.L_x_114:
        /* <DEDUP_REMOVED lines=9> */
.L_x_117:
[----:B------:R-:W-:Y:S05]  /*4400*/  BSYNC B1 ;  /* 0x0000000000017941 */ /* 0x000fea0003800000 */
.L_x_116:
        /* <DEDUP_REMOVED lines=10> */
.L_x_119:
[----:B------:R-:W-:Y:S05]  /*44b0*/  BSYNC B1 ;  /* 0x0000000000017941 */ /* 0x000fea0003800000 */
.L_x_118:
        /* <DEDUP_REMOVED lines=10> */
.L_x_121:
[----:B------:R-:W-:Y:S05]  /*4560*/  BSYNC B1 ;  /* 0x0000000000017941 */ /* 0x000fea0003800000 */
.L_x_120:
        /* <DEDUP_REMOVED lines=9> */
.L_x_123:
[----:B------:R-:W-:Y:S05]  /*4600*/  BSYNC B1 ;  /* 0x0000000000017941 */ /* 0x000fea0003800000 */
.L_x_122:
        /* <DEDUP_REMOVED lines=9> */
.L_x_125:
[----:B------:R-:W-:Y:S05]  /*46a0*/  BSYNC B1 ;  /* 0x0000000000017941 */ /* 0x000fea0003800000 */
.L_x_124:
        /* <DEDUP_REMOVED lines=10> */
.L_x_127:
[----:B------:R-:W-:Y:S05]  /*4750*/  BSYNC B1 ;  /* 0x0000000000017941 */ /* 0x000fea0003800000 */
.L_x_126:
        /* <DEDUP_REMOVED lines=10> */
.L_x_129:
[----:B------:R-:W-:Y:S05]  /*4800*/  BSYNC B1 ;  /* 0x0000000000017941 */ /* 0x000fea0003800000 */
.L_x_128:
        /* <DEDUP_REMOVED lines=9> */
.L_x_131:
[----:B------:R-:W-:Y:S05]  /*48a0*/  BSYNC B1 ;  /* 0x0000000000017941 */ /* 0x000fea0003800000 */
.L_x_130:
        /* <DEDUP_REMOVED lines=9> */
.L_x_133:
[----:B------:R-:W-:Y:S05]  /*4940*/  BSYNC B1 ;  /* 0x0000000000017941 */ /* 0x000fea0003800000 */
.L_x_132:
        /* <DEDUP_REMOVED lines=10> */
.L_x_135:
[----:B------:R-:W-:Y:S05]  /*49f0*/  BSYNC B1 ;  /* 0x0000000000017941 */ /* 0x000fea0003800000 */
.L_x_134:
        /* <DEDUP_REMOVED lines=10> */
.L_x_137:
[----:B------:R-:W-:Y:S05]  /*4aa0*/  BSYNC B1 ;  /* 0x0000000000017941 */ /* 0x000fea0003800000 */
.L_x_136:
        /* <DEDUP_REMOVED lines=9> */
.L_x_139:
[----:B------:R-:W-:Y:S05]  /*4b40*/  BSYNC B1 ;  /* 0x0000000000017941 */ /* 0x000fea0003800000 */
.L_x_138:
        /* <DEDUP_REMOVED lines=9> */
.L_x_141:
[----:B------:R-:W-:Y:S05]  /*4be0*/  BSYNC B1 ;  /* 0x0000000000017941 */ /* 0x000fea0003800000 */
.L_x_140:
        /* <DEDUP_REMOVED lines=10> */
.L_x_143:
[----:B------:R-:W-:Y:S05]  /*4c90*/  BSYNC B1 ;  /* 0x0000000000017941 */ /* 0x000fea0003800000 */
.L_x_142:
        /* <DEDUP_REMOVED lines=10> */
.L_x_145:
[----:B------:R-:W-:Y:S05]  /*4d40*/  BSYNC B1 ;  /* 0x0000000000017941 */ /* 0x000fea0003800000 */
.L_x_144:
        /* <DEDUP_REMOVED lines=9> */
.L_x_147:
[----:B------:R-:W-:Y:S05]  /*4de0*/  BSYNC B1 ;  /* 0x0000000000017941 */ /* 0x000fea0003800000 */
.L_x_146:
        /* <DEDUP_REMOVED lines=9> */
.L_x_149:
[----:B------:R-:W-:Y:S05]  /*4e80*/  BSYNC B1 ;  /* 0x0000000000017941 */ /* 0x000fea0003800000 */
.L_x_148:
        /* <DEDUP_REMOVED lines=10> */
.L_x_151:
[----:B------:R-:W-:Y:S05]  /*4f30*/  BSYNC B1 ;  /* 0x0000000000017941 */ /* 0x000fea0003800000 */
.L_x_150:
        /* <DEDUP_REMOVED lines=10> */
.L_x_153:
[----:B------:R-:W-:Y:S05]  /*4fe0*/  BSYNC B1 ;  /* 0x0000000000017941 */ /* 0x000fea0003800000 */
.L_x_152:
        /* <DEDUP_REMOVED lines=9> */
.L_x_155:
[----:B------:R-:W-:Y:S05]  /*5080*/  BSYNC B1 ;  /* 0x0000000000017941 */ /* 0x000fea0003800000 */
.L_x_154:
        /* <DEDUP_REMOVED lines=9> */
.L_x_157:
[----:B------:R-:W-:Y:S05]  /*5120*/  BSYNC B1 ;  /* 0x0000000000017941 */ /* 0x000fea0003800000 */
.L_x_156:
        /* <DEDUP_REMOVED lines=10> */
.L_x_159:
[----:B------:R-:W-:Y:S05]  /*51d0*/  BSYNC B1 ;  /* 0x0000000000017941 */ /* 0x000fea0003800000 */
.L_x_158:
        /* <DEDUP_REMOVED lines=10> */
.L_x_161:
[----:B------:R-:W-:Y:S05]  /*5280*/  BSYNC B1 ;  /* 0x0000000000017941 */ /* 0x000fea0003800000 */
.L_x_160:
        /* <DEDUP_REMOVED lines=9> */
.L_x_163:
[----:B------:R-:W-:Y:S05]  /*5320*/  BSYNC B1 ;  /* 0x0000000000017941 */ /* 0x000fea0003800000 */
.L_x_162:
        /* <DEDUP_REMOVED lines=9> */
.L_x_165:
[----:B------:R-:W-:Y:S05]  /*53c0*/  BSYNC B1 ;  /* 0x0000000000017941 */ /* 0x000fea0003800000 */
.L_x_164:
        /* <DEDUP_REMOVED lines=10> */
.L_x_167:
[----:B------:R-:W-:Y:S05]  /*5470*/  BSYNC B1 ;  /* 0x0000000000017941 */ /* 0x000fea0003800000 */
.L_x_166:
        /* <DEDUP_REMOVED lines=10> */
.L_x_169:
[----:B------:R-:W-:Y:S05]  /*5520*/  BSYNC B1 ;  /* 0x0000000000017941 */ /* 0x000fea0003800000 */
.L_x_168:
        /* <DEDUP_REMOVED lines=9> */
.L_x_171:
[----:B------:R-:W-:Y:S05]  /*55c0*/  BSYNC B1 ;  /* 0x0000000000017941 */ /* 0x000fea0003800000 */
.L_x_170:
        /* <DEDUP_REMOVED lines=9> */
.L_x_173:
[----:B------:R-:W-:Y:S05]  /*5660*/  BSYNC B1 ;  /* 0x0000000000017941 */ /* 0x000fea0003800000 */
.L_x_172:
        /* <DEDUP_REMOVED lines=10> */
.L_x_175:
[----:B------:R-:W-:Y:S05]  /*5710*/  BSYNC B1 ;  /* 0x0000000000017941 */ /* 0x000fea0003800000 */
.L_x_174:
        /* <DEDUP_REMOVED lines=10> */
.L_x_177:
[----:B------:R-:W-:Y:S05]  /*57c0*/  BSYNC B1 ;  /* 0x0000000000017941 */ /* 0x000fea0003800000 */
.L_x_176:
        /* <DEDUP_REMOVED lines=9> */
.L_x_179:
[----:B------:R-:W-:Y:S05]  /*5860*/  BSYNC B1 ;  /* 0x0000000000017941 */ /* 0x000fea0003800000 */
.L_x_178:
        /* <DEDUP_REMOVED lines=9> */
.L_x_181:
[----:B------:R-:W-:Y:S05]  /*5900*/  BSYNC B1 ;  /* 0x0000000000017941 */ /* 0x000fea0003800000 */
.L_x_180:
        /* <DEDUP_REMOVED lines=10> */
.L_x_183:
[----:B------:R-:W-:Y:S05]  /*59b0*/  BSYNC B1 ;  /* 0x0000000000017941 */ /* 0x000fea0003800000 */
.L_x_182:
        /* <DEDUP_REMOVED lines=10> */
.L_x_185:
[----:B------:R-:W-:Y:S05]  /*5a60*/  BSYNC B1 ;  /* 0x0000000000017941 */ /* 0x000fea0003800000 */
.L_x_184:
        /* <DEDUP_REMOVED lines=9> */
.L_x_187:
[----:B------:R-:W-:Y:S05]  /*5b00*/  BSYNC B1 ;  /* 0x0000000000017941 */ /* 0x000fea0003800000 */
.L_x_186:
        /* <DEDUP_REMOVED lines=9> */
.L_x_189:
[----:B------:R-:W-:Y:S05]  /*5ba0*/  BSYNC B1 ;  /* 0x0000000000017941 */ /* 0x000fea0003800000 */
.L_x_188:
        /* <DEDUP_REMOVED lines=10> */
.L_x_191:
[----:B------:R-:W-:Y:S05]  /*5c50*/  BSYNC B1 ;  /* 0x0000000000017941 */ /* 0x000fea0003800000 */
.L_x_190:
        /* <DEDUP_REMOVED lines=10> */
.L_x_193:
[----:B------:R-:W-:Y:S05]  /*5d00*/  BSYNC B1 ;  /* 0x0000000000017941 */ /* 0x000fea0003800000 */
.L_x_192:
        /* <DEDUP_REMOVED lines=9> */
.L_x_195:
[----:B------:R-:W-:Y:S05]  /*5da0*/  BSYNC B1 ;  /* 0x0000000000017941 */ /* 0x000fea0003800000 */
.L_x_194:
        /* <DEDUP_REMOVED lines=9> */
.L_x_197:
[----:B------:R-:W-:Y:S05]  /*5e40*/  BSYNC B1 ;  /* 0x0000000000017941 */ /* 0x000fea0003800000 */
.L_x_196:
        /* <DEDUP_REMOVED lines=10> */
.L_x_199:
[----:B------:R-:W-:Y:S05]  /*5ef0*/  BSYNC B1 ;  /* 0x0000000000017941 */ /* 0x000fea0003800000 */
.L_x_198:
        /* <DEDUP_REMOVED lines=10> */
.L_x_201:
[----:B------:R-:W-:Y:S05]  /*5fa0*/  BSYNC B1 ;  /* 0x0000000000017941 */ /* 0x000fea0003800000 */
.L_x_200:
        /* <DEDUP_REMOVED lines=9> */
.L_x_203:
[----:B------:R-:W-:Y:S05]  /*6040*/  BSYNC B1 ;  /* 0x0000000000017941 */ /* 0x000fea0003800000 */
.L_x_202:
        /* <DEDUP_REMOVED lines=9> */
.L_x_205:
[----:B------:R-:W-:Y:S05]  /*60e0*/  BSYNC B1 ;  /* 0x0000000000017941 */ /* 0x000fea0003800000 */
.L_x_204:
        /* <DEDUP_REMOVED lines=10> */
.L_x_207:
[----:B------:R-:W-:Y:S05]  /*6190*/  BSYNC B1 ;  /* 0x0000000000017941 */ /* 0x000fea0003800000 */
.L_x_206:
        /* <DEDUP_REMOVED lines=10> */
.L_x_209:
[----:B------:R-:W-:Y:S05]  /*6240*/  BSYNC B1 ;  /* 0x0000000000017941 */ /* 0x000fea0003800000 */
.L_x_208:
        /* <DEDUP_REMOVED lines=9> */
.L_x_211:
[----:B------:R-:W-:Y:S05]  /*62e0*/  BSYNC B1 ;  /* 0x0000000000017941 */ /* 0x000fea0003800000 */
.L_x_210:
        /* <DEDUP_REMOVED lines=9> */
.L_x_213:
[----:B------:R-:W-:Y:S05]  /*6380*/  BSYNC B1 ;  /* 0x0000000000017941 */ /* 0x000fea0003800000 */
.L_x_212:
        /* <DEDUP_REMOVED lines=10> */
.L_x_215:
[----:B------:R-:W-:Y:S05]  /*6430*/  BSYNC B1 ;  /* 0x0000000000017941 */ /* 0x000fea0003800000 */
.L_x_214:
        /* <DEDUP_REMOVED lines=10> */
.L_x_217:
[----:B------:R-:W-:Y:S05]  /*64e0*/  BSYNC B1 ;  /* 0x0000000000017941 */ /* 0x000fea0003800000 */
.L_x_216:
        /* <DEDUP_REMOVED lines=9> */
.L_x_219:
[----:B------:R-:W-:Y:S05]  /*6580*/  BSYNC B1 ;  /* 0x0000000000017941 */ /* 0x000fea0003800000 */
.L_x_218:
        /* <DEDUP_REMOVED lines=9> */
.L_x_221:
[----:B------:R-:W-:Y:S05]  /*6620*/  BSYNC B1 ;  /* 0x0000000000017941 */ /* 0x000fea0003800000 */
.L_x_220:
        /* <DEDUP_REMOVED lines=10> */
.L_x_223:
[----:B------:R-:W-:Y:S05]  /*66d0*/  BSYNC B1 ;  /* 0x0000000000017941 */ /* 0x000fea0003800000 */
.L_x_222:
        /* <DEDUP_REMOVED lines=10> */
.L_x_225:
[----:B------:R-:W-:Y:S05]  /*6780*/  BSYNC B1 ;  /* 0x0000000000017941 */ /* 0x000fea0003800000 */
.L_x_224:
        /* <DEDUP_REMOVED lines=9> */
.L_x_227:
[----:B------:R-:W-:Y:S05]  /*6820*/  BSYNC B1 ;  /* 0x0000000000017941 */ /* 0x000fea0003800000 */
.L_x_226:
        /* <DEDUP_REMOVED lines=9> */
.L_x_229:
[----:B------:R-:W-:Y:S05]  /*68c0*/  BSYNC B1 ;  /* 0x0000000000017941 */ /* 0x000fea0003800000 */
.L_x_228:
        /* <DEDUP_REMOVED lines=10> */
.L_x_231:
[----:B------:R-:W-:Y:S05]  /*6970*/  BSYNC B1 ;  /* 0x0000000000017941 */ /* 0x000fea0003800000 */
.L_x_230:
        /* <DEDUP_REMOVED lines=10> */
.L_x_233:
[----:B------:R-:W-:Y:S05]  /*6a20*/  BSYNC B1 ;  /* 0x0000000000017941 */ /* 0x000fea0003800000 */
.L_x_232:
        /* <DEDUP_REMOVED lines=9> */
.L_x_235:
[----:B------:R-:W-:Y:S05]  /*6ac0*/  BSYNC B1 ;  /* 0x0000000000017941 */ /* 0x000fea0003800000 */
.L_x_234:
        /* <DEDUP_REMOVED lines=9> */
.L_x_237:
[----:B------:R-:W-:Y:S05]  /*6b60*/  BSYNC B1 ;  /* 0x0000000000017941 */ /* 0x000fea0003800000 */
.L_x_236:
        /* <DEDUP_REMOVED lines=10> */
.L_x_239:
[----:B------:R-:W-:Y:S05]  /*6c10*/  BSYNC B1 ;  /* 0x0000000000017941 */ /* 0x000fea0003800000 */
.L_x_238:
        /* <DEDUP_REMOVED lines=10> */
.L_x_241:
[----:B------:R-:W-:Y:S05]  /*6cc0*/  BSYNC B1 ;  /* 0x0000000000017941 */ /* 0x000fea0003800000 */
.L_x_240:
        /* <DEDUP_REMOVED lines=9> */
.L_x_243:
[----:B------:R-:W-:Y:S05]  /*6d60*/  BSYNC B1 ;  /* 0x0000000000017941 */ /* 0x000fea0003800000 */
.L_x_242:
        /* <DEDUP_REMOVED lines=9> */
.L_x_245:
[----:B------:R-:W-:Y:S05]  /*6e00*/  BSYNC B1 ;  /* 0x0000000000017941 */ /* 0x000fea0003800000 */
.L_x_244:
        /* <DEDUP_REMOVED lines=10> */
.L_x_247:
[----:B------:R-:W-:Y:S05]  /*6eb0*/  BSYNC B1 ;  /* 0x0000000000017941 */ /* 0x000fea0003800000 */
.L_x_246:
        /* <DEDUP_REMOVED lines=10> */
.L_x_249:
[----:B------:R-:W-:Y:S05]  /*6f60*/  BSYNC B1 ;  /* 0x0000000000017941 */ /* 0x000fea0003800000 */
.L_x_248:
        /* <DEDUP_REMOVED lines=9> */
.L_x_251:
[----:B------:R-:W-:Y:S05]  /*7000*/  BSYNC B1 ;  /* 0x0000000000017941 */ /* 0x000fea0003800000 */
.L_x_250:
        /* <DEDUP_REMOVED lines=9> */
.L_x_253:
[----:B------:R-:W-:Y:S05]  /*70a0*/  BSYNC B1 ;  /* 0x0000000000017941 */ /* 0x000fea0003800000 */
.L_x_252:
        /* <DEDUP_REMOVED lines=10> */
.L_x_255:
[----:B------:R-:W-:Y:S05]  /*7150*/  BSYNC B1 ;  /* 0x0000000000017941 */ /* 0x000fea0003800000 */
.L_x_254:
        /* <DEDUP_REMOVED lines=10> */
.L_x_257:
[----:B------:R-:W-:Y:S05]  /*7200*/  BSYNC B1 ;  /* 0x0000000000017941 */ /* 0x000fea0003800000 */
.L_x_256:
        /* <DEDUP_REMOVED lines=9> */
.L_x_259:
[----:B------:R-:W-:Y:S05]  /*72a0*/  BSYNC B1 ;  /* 0x0000000000017941 */ /* 0x000fea0003800000 */
.L_x_258:
        /* <DEDUP_REMOVED lines=9> */
.L_x_261:
[----:B------:R-:W-:Y:S05]  /*7340*/  BSYNC B1 ;  /* 0x0000000000017941 */ /* 0x000fea0003800000 */
.L_x_260:
        /* <DEDUP_REMOVED lines=10> */
.L_x_263:
[----:B------:R-:W-:Y:S05]  /*73f0*/  BSYNC B1 ;  /* 0x0000000000017941 */ /* 0x000fea0003800000 */
.L_x_262:
        /* <DEDUP_REMOVED lines=10> */
.L_x_265:
[----:B------:R-:W-:Y:S05]  /*74a0*/  BSYNC B1 ;  /* 0x0000000000017941 */ /* 0x000fea0003800000 */
.L_x_264:
        /* <DEDUP_REMOVED lines=9> */
.L_x_267:
[----:B------:R-:W-:Y:S05]  /*7540*/  BSYNC B1 ;  /* 0x0000000000017941 */ /* 0x000fea0003800000 */
.L_x_266:
        /* <DEDUP_REMOVED lines=9> */
.L_x_269:
[----:B------:R-:W-:Y:S05]  /*75e0*/  BSYNC B1 ;  /* 0x0000000000017941 */ /* 0x000fea0003800000 */
.L_x_268:
        /* <DEDUP_REMOVED lines=10> */
.L_x_271:
[----:B------:R-:W-:Y:S05]  /*7690*/  BSYNC B1 ;  /* 0x0000000000017941 */ /* 0x000fea0003800000 */
.L_x_270:
        /* <DEDUP_REMOVED lines=10> */
.L_x_273:
[----:B------:R-:W-:Y:S05]  /*7740*/  BSYNC B1 ;  /* 0x0000000000017941 */ /* 0x000fea0003800000 */
.L_x_272:
        /* <DEDUP_REMOVED lines=9> */
.L_x_275:
[----:B------:R-:W-:Y:S05]  /*77e0*/  BSYNC B1 ;  /* 0x0000000000017941 */ /* 0x000fea0003800000 */
.L_x_274:
        /* <DEDUP_REMOVED lines=9> */
.L_x_277:
[----:B------:R-:W-:Y:S05]  /*7880*/  BSYNC B1 ;  /* 0x0000000000017941 */ /* 0x000fea0003800000 */
.L_x_276:
        /* <DEDUP_REMOVED lines=10> */
.L_x_279:
[----:B------:R-:W-:Y:S05]  /*7930*/  BSYNC B1 ;  /* 0x0000000000017941 */ /* 0x000fea0003800000 */
.L_x_278:
        /* <DEDUP_REMOVED lines=10> */
.L_x_281:
[----:B------:R-:W-:Y:S05]  /*79e0*/  BSYNC B1 ;  /* 0x0000000000017941 */ /* 0x000fea0003800000 */
.L_x_280:
[----:B-----5:R-:W-:Y:S01]  /*79f0*/  IMAD.U32 R3, R24, 0x10000, RZ ;  /* 0x0001000018037824 */ /* 0x020fe200078e00ff */
[----:B------:R-:W-:Y:S01]  /*7a00*/  ISETP.GT.AND P1, PT, R0, 0x8, P1 ;  /* 0x000000080000780c */ /* 0x000fe20000f24270 */
[----:B------:R-:W-:Y:S02]  /*7a10*/  BSSY B1, `(.L_x_282) ;  /* 0x0000007000017945 */ /* 0x000fe40003800000 */
[----:B01--4-:R-:W-:-:S04]  /*7a20*/  FMUL R6, R3, R156 ;  /* 0x0000009c03067220 */ /* 0x013fc80000400000 */
[----:B------:R-:W-:-:S05]  /*7a30*/  FFMA R6, R149, R155, R6 ;  /* 0x0000009b95067223 */ /* 0x000fca0000000006 */
[----:B------:R-:W-:-:S05]  /*7a40*/  F2FP.BF16.F32.PACK_AB R6, RZ, R6 ;  /* 0x00000006ff06723e */ /* 0x000fca00000010ff */
[----:B------:R0:W-:Y:S01]  /*7a50*/  @P3 STG.E.U16 desc[UR36][R4.64+0x1f2], R6 ;  /* 0x0001f20604003986 */ /* 0x0001e2000c101524 */
[----:B------:R-:W-:Y:S05]  /*7a60*/  @!P1 BRA `(.L_x_283) ;  /* 0x0000000000049947 */ /* 0x000fea0003800000 */
[----:B------:R1:W5:Y:S02]  /*7a70*/  LDG.E.LTC128B.U16 R24, desc[UR36][R8.64+0x1f0] ;  /* 0x0001f02408187981 */ /* 0x000364000c1e1520 */
.L_x_283:
[----:B------:R-:W-:Y:S05]  /*7a80*/  BSYNC B1 ;  /* 0x0000000000017941 */ /* 0x000fea0003800000 */
.L_x_282:
[----:B-----5:R-:W-:Y:S01]  /*7a90*/  IMAD.U32 R3, R24, 0x10000, RZ ;  /* 0x0001000018037824 */ /* 0x020fe200078e00ff */
[----:B------:R-:W-:Y:S01]  /*7aa0*/  ISETP.GT.AND P0, PT, R0, 0x8, P0 ;  /* 0x000000080000780c */ /* 0x000fe20000704270 */
[----:B0-----:R-:W-:Y:S01]  /*7ab0*/  @P1 IMAD.MOV.U32 R4, RZ, RZ, R10 ;  /* 0x000000ffff041224 */ /* 0x001fe200078e000a */
[----:B------:R-:W-:Y:S01]  /*7ac0*/  BSSY B1, `(.L_x_284) ;  /* 0x0000008000017945 */ /* 0x000fe20003800000 */
[----:B------:R-:W-:Y:S01]  /*7ad0*/  FMUL R3, R3, R156 ;  /* 0x0000009c03037220 */ /* 0x000fe20000400000 */
[----:B------:R-:W-:-:S03]  /*7ae0*/  @P1 IMAD.MOV.U32 R5, RZ, RZ, R11 ;  /* 0x000000ffff051224 */ /* 0x000fc600078e000b */
[----:B------:R-:W-:-:S05]  /*7af0*/  FFMA R3, R150, R155, R3 ;  /* 0x0000009b96037223 */ /* 0x000fca0000000003 */
[----:B------:R-:W-:-:S05]  /*7b00*/  F2FP.BF16.F32.PACK_AB R3, RZ, R3 ;  /* 0x00000003ff03723e */ /* 0x000fca00000010ff */
[----:B------:R0:W-:Y:S01]  /*7b10*/  @P1 STG.E.U16 desc[UR36][R4.64+0x1f0], R3 ;  /* 0x0001f00304001986 */ /* 0x0001e2000c101524 */
[----:B------:R-:W-:Y:S05]  /*7b20*/  @!P0 BRA `(.L_x_285) ;  /* 0x0000000000048947 */ /* 0x000fea0003800000 */
[----:B------:R4:W5:Y:S02]  /*7b30*/  LDG.E.LTC128B.U16 R24, desc[UR36][R8.64+0x1f2] ;  /* 0x0001f22408187981 */ /* 0x000964000c1e1520 */
.L_x_285:
[----:B------:R-:W-:Y:S05]  /*7b40*/  BSYNC B1 ;  /* 0x0000000000017941 */ /* 0x000fea0003800000 */
.L_x_284:
[----:B------:R-:W-:Y:S05]  /*7b50*/  @!P0 BRA `(.L_x_286) ;  /* 0x0000002400308947 */ /* 0x000fea0003800000 */
[----:B0----5:R-:W-:-:S04]  /*7b60*/  IMAD.U32 R3, R24, 0x10000, RZ ;  /* 0x0001000018037824 */ /* 0x021fc800078e00ff */
[----:B------:R-:W-:-:S04]  /*7b70*/  FMUL R0, R3, R156 ;  /* 0x0000009c03007220 */ /* 0x000fc80000400000 */
[----:B------:R-:W-:-:S05]  /*7b80*/  FFMA R0, R151, R155, R0 ;  /* 0x0000009b97007223 */ /* 0x000fca0000000000 */
[----:B------:R-:W-:-:S05]  /*7b90*/  F2FP.BF16.F32.PACK_AB R0, RZ, R0 ;  /* 0x00000000ff00723e */ /* 0x000fca00000010ff */
[----:B------:R0:W-:Y:S01]  /*7ba0*/  STG.E.U16 desc[UR36][R10.64+0x1f2], R0 ;  /* 0x0001f2000a007986 */ /* 0x0001e2000c101524 */
[----:B------:R-:W-:Y:S05]  /*7bb0*/  BRA `(.L_x_286) ;  /* 0x0000002400187947 */ /* 0x000fea0003800000 */
.L_x_33:
[----:B------:R-:W-:Y:S01]  /*7bc0*/  ISETP.GT.AND P0, PT, R3, 0x1, PT ;  /* 0x000000010300780c */ /* 0x000fe20003f04270 */
[----:B------:R-:W-:Y:S01]  /*7bd0*/  ULDC.64 UR4, c[0x0][0x5c0] ;  /* 0x0001700000047ab9 */ /* 0x000fe20000000a00 */
[-C--:B------:R-:W-:Y:S01]  /*7be0*/  FMUL R24, R24, R155.reuse ;  /* 0x0000009b18187220 */ /* 0x080fe20000400000 */
[-C--:B------:R-:W-:Y:S01]  /*7bf0*/  FMUL R25, R25, R155.reuse ;  /* 0x0000009b19197220 */ /* 0x080fe20000400000 */
[----:B------:R-:W-:Y:S01]  /*7c00*/  ISETP.GT.AND P3, PT, R0, RZ, P0 ;  /* 0x000000ff0000720c */ /* 0x000fe20000764270 */
[-C--:B------:R-:W-:Y:S01]  /*7c10*/  FMUL R26, R26, R155.reuse ;  /* 0x0000009b1a1a7220 */ /* 0x080fe20000400000 */
[----:B------:R-:W-:Y:S01]  /*7c20*/  LEA R4, P4, R160, UR4, 0x1 ;  /* 0x00000004a0047c11 */ /* 0x000fe2000f8808ff */
[-C--:B------:R-:W-:Y:S01]  /*7c30*/  FMUL R27, R27, R155.reuse ;  /* 0x0000009b1b1b7220 */ /* 0x080fe20000400000 */
[----:B------:R-:W-:Y:S01]  /*7c40*/  F2FP.BF16.F32.PACK_AB R24, RZ, R24 ;  /* 0x00000018ff18723e */ /* 0x000fe200000010ff */
[-C--:B------:R-:W-:Y:S01]  /*7c50*/  FMUL R28, R28, R155.reuse ;  /* 0x0000009b1c1c7220 */ /* 0x080fe20000400000 */
[----:B------:R-:W-:Y:S01]  /*7c60*/  LEA.HI.X R5, R160, UR5, R153, 0x1, P4 ;  /* 0x00000005a0057c11 */ /* 0x000fe2000a0f0c99 */
[----:B------:R-:W-:Y:S01]  /*7c70*/  FMUL R29, R29, R155 ;  /* 0x0000009b1d1d7220 */ /* 0x000fe20000400000 */
[----:B------:R-:W-:Y:S01]  /*7c80*/  F2FP.BF16.F32.PACK_AB R25, RZ, R25 ;  /* 0x00000019ff19723e */ /* 0x000fe200000010ff */
[-C--:B------:R-:W-:Y:S01]  /*7c90*/  FMUL R30, R30, R155.reuse ;  /* 0x0000009b1e1e7220 */ /* 0x080fe20000400000 */
[----:B------:R-:W-:Y:S01]  /*7ca0*/  SHF.L.U64.HI R11, R10, 0x4, R11 ;  /* 0x000000040a0b7819 */ /* 0x000fe2000001020b */
[----:B------:R-:W-:Y:S01]  /*7cb0*/  @P1 STG.E.U16 desc[UR36][R4.64], R24 ;  /* 0x0000001804001986 */ /* 0x000fe2000c101524 */
[----:B------:R-:W-:Y:S01]  /*7cc0*/  ISETP.GT.AND P1, PT, R3, 0x8, PT ;  /* 0x000000080300780c */ /* 0x000fe20003f24270 */
[-C--:B------:R-:W-:Y:S01]  /*7cd0*/  FMUL R31, R31, R155.reuse ;  /* 0x0000009b1f1f7220 */ /* 0x080fe20000400000 */
[----:B------:R-:W-:Y:S01]  /*7ce0*/  ISETP.GT.AND P4, PT, R0, 0x8, P0 ;  /* 0x000000080000780c */ /* 0x000fe20000784270 */
[----:B------:R-:W-:Y:S01]  /*7cf0*/  @P3 STG.E.U16 desc[UR36][R4.64+0x2], R25 ;  /* 0x0000021904003986 */ /* 0x000fe2000c101524 */
[----:B------:R-:W-:Y:S01]  /*7d00*/  LEA R6, P3, R10, R4, 0x4 ;  /* 0x000000040a067211 */ /* 0x000fe200078620ff */
[-C--:B------:R-:W-:Y:S01]  /*7d10*/  FMUL R32, R32, R155.reuse ;  /* 0x0000009b20207220 */ /* 0x080fe20000400000 */
[C---:B------:R-:W-:Y:S01]  /*7d20*/  ISETP.GT.AND P2, PT, R0.reuse, 0x8, P2 ;  /* 0x000000080000780c */ /* 0x040fe20001744270 */
[-C--:B------:R-:W-:Y:S01]  /*7d30*/  FMUL R33, R33, R155.reuse ;  /* 0x0000009b21217220 */ /* 0x080fe20000400000 */
[----:B------:R-:W-:Y:S01]  /*7d40*/  ISETP.GT.AND P0, PT, R3, 0x9, PT ;  /* 0x000000090300780c */ /* 0x000fe20003f04270 */
[----:B------:R-:W-:Y:S01]  /*7d50*/  IMAD.X R7, R11, 0x1, R5, P3 ;  /* 0x000000010b077824 */ /* 0x000fe200018e0605 */
[----:B------:R-:W-:Y:S01]  /*7d60*/  ISETP.GT.AND P5, PT, R0, RZ, P1 ;  /* 0x000000ff0000720c */ /* 0x000fe20000fa4270 */
[-C--:B------:R-:W-:Y:S01]  /*7d70*/  FMUL R34, R34, R155.reuse ;  /* 0x0000009b22227220 */ /* 0x080fe20000400000 */
[----:B------:R-:W-:Y:S01]  /*7d80*/  ISETP.GT.AND P3, PT, R0, RZ, P0 ;  /* 0x000000ff0000720c */ /* 0x000fe20000764270 */
[-C--:B------:R-:W-:Y:S01]  /*7d90*/  FMUL R35, R35, R155.reuse ;  /* 0x0000009b23237220 */ /* 0x080fe20000400000 */
[----:B------:R-:W-:Y:S01]  /*7da0*/  F2FP.BF16.F32.PACK_AB R26, RZ, R26 ;  /* 0x0000001aff1a723e */ /* 0x000fe200000010ff */
[----:B------:R-:W-:Y:S01]  /*7db0*/  FMUL R36, R36, R155 ;  /* 0x0000009b24247220 */ /* 0x000fe20000400000 */
[----:B------:R-:W-:Y:S01]  /*7dc0*/  F2FP.BF16.F32.PACK_AB R27, RZ, R27 ;  /* 0x0000001bff1b723e */ /* 0x000fe200000010ff */
[----:B------:R-:W-:Y:S01]  /*7dd0*/  FMUL R37, R37, R155 ;  /* 0x0000009b25257220 */ /* 0x000fe20000400000 */
[----:B------:R-:W-:Y:S01]  /*7de0*/  F2FP.BF16.F32.PACK_AB R28, RZ, R28 ;  /* 0x0000001cff1c723e */ /* 0x000fe200000010ff */
[----:B------:R-:W-:Y:S01]  /*7df0*/  @P2 STG.E.U16 desc[UR36][R6.64], R26 ;  /* 0x0000001a06002986 */ /* 0x000fe2000c101524 */
[----:B------:R-:W-:Y:S01]  /*7e00*/  F2FP.BF16.F32.PACK_AB R29, RZ, R29 ;  /* 0x0000001dff1d723e */ /* 0x000fe200000010ff */
[-C--:B------:R-:W-:Y:S01]  /*7e10*/  FMUL R38, R38, R155.reuse ;  /* 0x0000009b26267220 */ /* 0x080fe20000400000 */
[C---:B------:R-:W-:Y:S01]  /*7e20*/  ISETP.GT.AND P2, PT, R0.reuse, 0x8, P1 ;  /* 0x000000080000780c */ /* 0x040fe20000f44270 */
[----:B------:R-:W-:Y:S01]  /*7e30*/  @P4 STG.E.U16 desc[UR36][R6.64+0x2], R27 ;  /* 0x0000021b06004986 */ /* 0x000fe2000c101524 */
[----:B------:R-:W-:Y:S01]  /*7e40*/  ISETP.GT.AND P1, PT, R3, 0x10, PT ;  /* 0x000000100300780c */ /* 0x000fe20003f24270 */
[-C--:B------:R-:W-:Y:S01]  /*7e50*/  FMUL R39, R39, R155.reuse ;  /* 0x0000009b27277220 */ /* 0x080fe20000400000 */
[----:B------:R-:W-:Y:S01]  /*7e60*/  F2FP.BF16.F32.PACK_AB R30, RZ, R30 ;  /* 0x0000001eff1e723e */ /* 0x000fe200000010ff */
[----:B------:R-:W-:Y:S01]  /*7e70*/  @P5 STG.E.U16 desc[UR36][R4.64+0x10], R28 ;  /* 0x0000101c04005986 */ /* 0x000fe2000c101524 */
[----:B------:R-:W-:Y:S01]  /*7e80*/  ISETP.GT.AND P4, PT, R0, RZ, P1 ;  /* 0x000000ff0000720c */ /* 0x000fe20000f84270 */
[----:B------:R-:W-:Y:S01]  /*7e90*/  FMUL R40, R40, R155 ;  /* 0x0000009b28287220 */ /* 0x000fe20000400000 */
[----:B------:R-:W-:Y:S01]  /*7ea0*/  F2FP.BF16.F32.PACK_AB R31, RZ, R31 ;  /* 0x0000001fff1f723e */ /* 0x000fe200000010ff */
[----:B------:R-:W-:Y:S01]  /*7eb0*/  @P3 STG.E.U16 desc[UR36][R4.64+0x12], R29 ;  /* 0x0000121d04003986 */ /* 0x000fe2000c101524 */
[----:B------:R-:W-:Y:S01]  /*7ec0*/  ISETP.GT.AND P3, PT, R0, 0x8, P0 ;  /* 0x000000080000780c */ /* 0x000fe20000764270 */
[-C--:B------:R-:W-:Y:S01]  /*7ed0*/  FMUL R41, R41, R155.reuse ;  /* 0x0000009b29297220 */ /* 0x080fe20000400000 */
[----:B------:R-:W-:Y:S01]  /*7ee0*/  ISETP.GT.AND P0, PT, R3, 0x11, PT ;  /* 0x000000110300780c */ /* 0x000fe20003f04270 */
[----:B------:R-:W-:Y:S01]  /*7ef0*/  @P2 STG.E.U16 desc[UR36][R6.64+0x10], R30 ;  /* 0x0000101e06002986 */ /* 0x000fe2000c101524 */
[----:B------:R-:W-:Y:S01]  /*7f00*/  F2FP.BF16.F32.PACK_AB R32, RZ, R32 ;  /* 0x00000020ff20723e */ /* 0x000fe200000010ff */
[-C--:B------:R-:W-:Y:S01]  /*7f10*/  FMUL R42, R42, R155.reuse ;  /* 0x0000009b2a2a7220 */ /* 0x080fe20000400000 */
[C---:B------:R-:W-:Y:S01]  /*7f20*/  ISETP.GT.AND P5, PT, R0.reuse, RZ, P0 ;  /* 0x000000ff0000720c */ /* 0x040fe200007a4270 */
[-C--:B------:R-:W-:Y:S01]  /*7f30*/  FMUL R43, R43, R155.reuse ;  /* 0x0000009b2b2b7220 */ /* 0x080fe20000400000 */
[----:B------:R-:W-:Y:S01]  /*7f40*/  ISETP.GT.AND P2, PT, R0, 0x8, P1 ;  /* 0x000000080000780c */ /* 0x000fe20000f44270 */
[-C--:B------:R-:W-:Y:S01]  /*7f50*/  FMUL R44, R44, R155.reuse ;  /* 0x0000009b2c2c7220 */ /* 0x080fe20000400000 */
[----:B------:R-:W-:Y:S01]  /*7f60*/  ISETP.GT.AND P1, PT, R3, 0x18, PT ;  /* 0x000000180300780c */ /* 0x000fe20003f24270 */
[----:B------:R-:W-:Y:S01]  /*7f70*/  FMUL R45, R45, R155 ;  /* 0x0000009b2d2d7220 */ /* 0x000fe20000400000 */
[----:B------:R-:W-:Y:S01]  /*7f80*/  F2FP.BF16.F32.PACK_AB R33, RZ, R33 ;  /* 0x00000021ff21723e */ /* 0x000fe200000010ff */
[----:B------:R-:W-:Y:S01]  /*7f90*/  @P3 STG.E.U16 desc[UR36][R6.64+0x12], R31 ;  /* 0x0000121f06003986 */ /* 0x000fe2000c101524 */
[----:B------:R-:W-:Y:S01]  /*7fa0*/  ISETP.GT.AND P3, PT, R0, 0x8, P0 ;  /* 0x000000080000780c */ /* 0x000fe20000764270 */
[-C--:B------:R-:W-:Y:S01]  /*7fb0*/  FMUL R46, R46, R155.reuse ;  /* 0x0000009b2e2e7220 */ /* 0x080fe20000400000 */
[----:B------:R-:W-:Y:S01]  /*7fc0*/  ISETP.GT.AND P0, PT, R3, 0x19, PT ;  /* 0x000000190300780c */ /* 0x000fe20003f04270 */
[----:B------:R-:W-:Y:S01]  /*7fd0*/  @P4 STG.E.U16 desc[UR36][R4.64+0x20], R32 ;  /* 0x0000202004004986 */ /* 0x000fe2000c101524 */
[C---:B------:R-:W-:Y:S01]  /*7fe0*/  ISETP.GT.AND P4, PT, R0.reuse, RZ, P1 ;  /* 0x000000ff0000720c */ /* 0x040fe20000f84270 */
[-C--:B------:R-:W-:Y:S01]  /*7ff0*/  FMUL R47, R47, R155.reuse ;  /* 0x0000009b2f2f7220 */ /* 0x080fe20000400000 */
[----:B------:R-:W-:Y:S01]  /*8000*/  F2FP.BF16.F32.PACK_AB R34, RZ, R34 ;  /* 0x00000022ff22723e */ /* 0x000fe200000010ff */
[----:B------:R-:W-:Y:S01]  /*8010*/  @P5 STG.E.U16 desc[UR36][R4.64+0x22], R33 ;  /* 0x0000222104005986 */ /* 0x000fe2000c101524 */
[----:B------:R-:W-:Y:S01]  /*8020*/  ISETP.GT.AND P5, PT, R0, RZ, P0 ;  /* 0x000000ff0000720c */ /* 0x000fe200007a4270 */
[----:B------:R-:W-:Y:S01]  /*8030*/  FMUL R48, R48, R155 ;  /* 0x0000009b30307220 */ /* 0x000fe20000400000 */
[----:B------:R-:W-:Y:S01]  /*8040*/  F2FP.BF16.F32.PACK_AB R35, RZ, R35 ;  /* 0x00000023ff23723e */ /* 0x000fe200000010ff */
[----:B------:R-:W-:Y:S01]  /*8050*/  @P2 STG.E.U16 desc[UR36][R6.64+0x20], R34 ;  /* 0x0000202206002986 */ /* 0x000fe2000c101524 */
[----:B------:R-:W-:Y:S01]  /*8060*/  F2FP.BF16.F32.PACK_AB R36, RZ, R36 ;  /* 0x00000024ff24723e */ /* 0x000fe200000010ff */
[-C--:B------:R-:W-:Y:S01]  /*8070*/  FMUL R49, R49, R155.reuse ;  /* 0x0000009b31317220 */ /* 0x080fe20000400000 */
[----:B------:R-:W-:Y:S01]  /*8080*/  ISETP.GT.AND P2, PT, R0, 0x8, P1 ;  /* 0x000000080000780c */ /* 0x000fe20000f44270 */
[----:B------:R-:W-:Y:S01]  /*8090*/  @P3 STG.E.U16 desc[UR36][R6.64+0x22], R35 ;  /* 0x0000222306003986 */ /* 0x000fe2000c101524 */
[----:B------:R-:W-:Y:S01]  /*80a0*/  ISETP.GT.AND P1, PT, R3, 0x20, PT ;  /* 0x000000200300780c */ /* 0x000fe20003f24270 */
[----:B------:R-:W-:Y:S01]  /*80b0*/  FMUL R50, R50, R155 ;  /* 0x0000009b32327220 */ /* 0x000fe20000400000 */
[----:B------:R-:W-:Y:S01]  /*80c0*/  F2FP.BF16.F32.PACK_AB R37, RZ, R37 ;  /* 0x00000025ff25723e */ /* 0x000fe200000010ff */
[----:B------:R-:W-:Y:S01]  /*80d0*/  @P4 STG.E.U16 desc[UR36][R4.64+0x30], R36 ;  /* 0x0000302404004986 */ /* 0x000fe2000c101524 */
[C---:B------:R-:W-:Y:S01]  /*80e0*/  ISETP.GT.AND P3, PT, R0.reuse, 0x8, P0 ;  /* 0x000000080000780c */ /* 0x040fe20000764270 */
[-C--:B------:R-:W-:Y:S01]  /*80f0*/  FMUL R51, R51, R155.reuse ;  /* 0x0000009b33337220 */ /* 0x080fe20000400000 */
[----:B------:R-:W-:Y:S01]  /*8100*/  ISETP.GT.AND P0, PT, R3, 0x21, PT ;  /* 0x000000210300780c */ /* 0x000fe20003f04270 */
[----:B------:R-:W-:Y:S01]  /*8110*/  @P5 STG.E.U16 desc[UR36][R4.64+0x32], R37 ;  /* 0x0000322504005986 */ /* 0x000fe2000c101524 */
[----:B------:R-:W-:Y:S01]  /*8120*/  ISETP.GT.AND P4, PT, R0, RZ, P1 ;  /* 0x000000ff0000720c */ /* 0x000fe20000f84270 */
[-C--:B------:R-:W-:Y:S01]  /*8130*/  FMUL R52, R52, R155.reuse ;  /* 0x0000009b34347220 */ /* 0x080fe20000400000 */
[----:B------:R-:W-:Y:S01]  /*8140*/  F2FP.BF16.F32.PACK_AB R38, RZ, R38 ;  /* 0x00000026ff26723e */ /* 0x000fe200000010ff */
[-C--:B------:R-:W-:Y:S01]  /*8150*/  FMUL R53, R53, R155.reuse ;  /* 0x0000009b35357220 */ /* 0x080fe20000400000 */
        /* <DEDUP_REMOVED lines=325> */
[----:B------:R-:W-:Y:S01]  /*95b0*/  FMUL R151, R151, R155 ;  /* 0x0000009b97977220 */ /* 0x000fe20000400000 */
[----:B------:R-:W-:Y:S01]  /*95c0*/  ISETP.GT.AND P2, PT, R0, 0x8, P1 ;  /* 0x000000080000780c */ /* 0x000fe20000f44270 */
[----:B------:R-:W-:Y:S01]  /*95d0*/  @P3 STG.E.U16 desc[UR36][R6.64+0x132], R103 ;  /* 0x0001326706003986 */ /* 0x000fe2000c101524 */
[----:B------:R-:W-:-:S02]  /*95e0*/  ISETP.GT.AND P1, PT, R3, 0xa8, PT ;  /* 0x000000a80300780c */ /* 0x000fc40003f24270 */
[----:B------:R-:W-:Y:S01]  /*95f0*/  F2FP.BF16.F32.PACK_AB R105, RZ, R105 ;  /* 0x00000069ff69723e */ /* 0x000fe200000010ff */
[----:B------:R-:W-:Y:S01]  /*9600*/  @P4 STG.E.U16 desc[UR36][R4.64+0x140], R104 ;  /* 0x0001406804004986 */ /* 0x000fe2000c101524 */
[C---:B------:R-:W-:Y:S02]  /*9610*/  ISETP.GT.AND P3, PT, R0.reuse, 0x8, P0 ;  /* 0x000000080000780c */ /* 0x040fe40000764270 */
[----:B------:R-:W-:Y:S01]  /*9620*/  ISETP.GT.AND P0, PT, R3, 0xa9, PT ;  /* 0x000000a90300780c */ /* 0x000fe20003f04270 */
[----:B------:R-:W-:Y:S01]  /*9630*/  @P5 STG.E.U16 desc[UR36][R4.64+0x142], R105 ;  /* 0x0001426904005986 */ /* 0x000fe2000c101524 */
[C---:B------:R-:W-:Y:S02]  /*9640*/  ISETP.GT.AND P4, PT, R0.reuse, RZ, P1 ;  /* 0x000000ff0000720c */ /* 0x040fe40000f84270 */
[----:B------:R-:W-:Y:S02]  /*9650*/  F2FP.BF16.F32.PACK_AB R106, RZ, R106 ;  /* 0x0000006aff6a723e */ /* 0x000fe400000010ff */
[----:B------:R-:W-:-:S02]  /*9660*/  ISETP.GT.AND P5, PT, R0, RZ, P0 ;  /* 0x000000ff0000720c */ /* 0x000fc400007a4270 */
[----:B------:R-:W-:Y:S01]  /*9670*/  F2FP.BF16.F32.PACK_AB R107, RZ, R107 ;  /* 0x0000006bff6b723e */ /* 0x000fe200000010ff */
[----:B------:R-:W-:Y:S01]  /*9680*/  @P2 STG.E.U16 desc[UR36][R6.64+0x140], R106 ;  /* 0x0001406a06002986 */ /* 0x000fe2000c101524 */
[----:B------:R-:W-:Y:S02]  /*9690*/  F2FP.BF16.F32.PACK_AB R108, RZ, R108 ;  /* 0x0000006cff6c723e */ /* 0x000fe400000010ff */
[C---:B------:R-:W-:Y:S01]  /*96a0*/  ISETP.GT.AND P2, PT, R0.reuse, 0x8, P1 ;  /* 0x000000080000780c */ /* 0x040fe20000f44270 */
[----:B------:R-:W-:Y:S01]  /*96b0*/  @P3 STG.E.U16 desc[UR36][R6.64+0x142], R107 ;  /* 0x0001426b06003986 */ /* 0x000fe2000c101524 */
[----:B------:R-:W-:Y:S02]  /*96c0*/  ISETP.GT.AND P1, PT, R3, 0xb0, PT ;  /* 0x000000b00300780c */ /* 0x000fe40003f24270 */
[----:B------:R-:W-:Y:S01]  /*96d0*/  F2FP.BF16.F32.PACK_AB R109, RZ, R109 ;  /* 0x0000006dff6d723e */ /* 0x000fe200000010ff */
[----:B------:R-:W-:Y:S01]  /*96e0*/  @P4 STG.E.U16 desc[UR36][R4.64+0x150], R108 ;  /* 0x0001506c04004986 */ /* 0x000fe2000c101524 */
[----:B------:R-:W-:-:S02]  /*96f0*/  ISETP.GT.AND P3, PT, R0, 0x8, P0 ;  /* 0x000000080000780c */ /* 0x000fc40000764270 */
[----:B------:R-:W-:Y:S01]  /*9700*/  ISETP.GT.AND P0, PT, R3, 0xb1, PT ;  /* 0x000000b10300780c */ /* 0x000fe20003f04270 */
[----:B------:R-:W-:Y:S01]  /*9710*/  @P5 STG.E.U16 desc[UR36][R4.64+0x152], R109 ;  /* 0x0001526d04005986 */ /* 0x000fe2000c101524 */
[C---:B------:R-:W-:Y:S02]  /*9720*/  ISETP.GT.AND P4, PT, R0.reuse, RZ, P1 ;  /* 0x000000ff0000720c */ /* 0x040fe40000f84270 */
[----:B------:R-:W-:Y:S02]  /*9730*/  F2FP.BF16.F32.PACK_AB R110, RZ, R110 ;  /* 0x0000006eff6e723e */ /* 0x000fe400000010ff */
[----:B------:R-:W-:Y:S02]  /*9740*/  ISETP.GT.AND P5, PT, R0, RZ, P0 ;  /* 0x000000ff0000720c */ /* 0x000fe400007a4270 */
[----:B------:R-:W-:Y:S01]  /*9750*/  F2FP.BF16.F32.PACK_AB R111, RZ, R111 ;  /* 0x0000006fff6f723e */ /* 0x000fe200000010ff */
[----:B------:R-:W-:Y:S01]  /*9760*/  @P2 STG.E.U16 desc[UR36][R6.64+0x150], R110 ;  /* 0x0001506e06002986 */ /* 0x000fe2000c101524 */
[----:B------:R-:W-:-:S02]  /*9770*/  F2FP.BF16.F32.PACK_AB R112, RZ, R112 ;  /* 0x00000070ff70723e */ /* 0x000fc400000010ff */
[C---:B------:R-:W-:Y:S01]  /*9780*/  ISETP.GT.AND P2, PT, R0.reuse, 0x8, P1 ;  /* 0x000000080000780c */ /* 0x040fe20000f44270 */
[----:B------:R-:W-:Y:S01]  /*9790*/  @P3 STG.E.U16 desc[UR36][R6.64+0x152], R111 ;  /* 0x0001526f06003986 */ /* 0x000fe2000c101524 */
[C---:B------:R-:W-:Y:S02]  /*97a0*/  ISETP.GT.AND P1, PT, R3.reuse, 0xb8, PT ;  /* 0x000000b80300780c */ /* 0x040fe40003f24270 */
[----:B------:R-:W-:Y:S01]  /*97b0*/  F2FP.BF16.F32.PACK_AB R113, RZ, R113 ;  /* 0x00000071ff71723e */ /* 0x000fe200000010ff */
[----:B------:R-:W-:Y:S01]  /*97c0*/  @P4 STG.E.U16 desc[UR36][R4.64+0x160], R112 ;  /* 0x0001607004004986 */ /* 0x000fe2000c101524 */
[C---:B------:R-:W-:Y:S02]  /*97d0*/  ISETP.GT.AND P3, PT, R0.reuse, 0x8, P0 ;  /* 0x000000080000780c */ /* 0x040fe40000764270 */
[----:B------:R-:W-:Y:S01]  /*97e0*/  ISETP.GT.AND P0, PT, R3, 0xb9, PT ;  /* 0x000000b90300780c */ /* 0x000fe20003f04270 */
[----:B------:R-:W-:Y:S01]  /*97f0*/  @P5 STG.E.U16 desc[UR36][R4.64+0x162], R113 ;  /* 0x0001627104005986 */ /* 0x000fe2000c101524 */
[----:B------:R-:W-:-:S02]  /*9800*/  ISETP.GT.AND P4, PT, R0, RZ, P1 ;  /* 0x000000ff0000720c */ /* 0x000fc40000f84270 */
[----:B------:R-:W-:Y:S02]  /*9810*/  F2FP.BF16.F32.PACK_AB R114, RZ, R114 ;  /* 0x00000072ff72723e */ /* 0x000fe400000010ff */
[C---:B------:R-:W-:Y:S02]  /*9820*/  ISETP.GT.AND P5, PT, R0.reuse, RZ, P0 ;  /* 0x000000ff0000720c */ /* 0x040fe400007a4270 */
[----:B------:R-:W-:Y:S01]  /*9830*/  F2FP.BF16.F32.PACK_AB R115, RZ, R115 ;  /* 0x00000073ff73723e */ /* 0x000fe200000010ff */
[----:B------:R-:W-:Y:S01]  /*9840*/  @P2 STG.E.U16 desc[UR36][R6.64+0x160], R114 ;  /* 0x0001607206002986 */ /* 0x000fe2000c101524 */
[----:B------:R-:W-:Y:S02]  /*9850*/  F2FP.BF16.F32.PACK_AB R116, RZ, R116 ;  /* 0x00000074ff74723e */ /* 0x000fe400000010ff */
        /* <DEDUP_REMOVED lines=65> */
[----:B------:R-:W-:Y:S02]  /*9c70*/  ISETP.GT.AND P5, PT, R0, RZ, P0 ;  /* 0x000000ff0000720c */ /* 0x000fe400007a4270 */
[----:B------:R-:W-:Y:S02]  /*9c80*/  F2FP.BF16.F32.PACK_AB R134, RZ, R134 ;  /* 0x00000086ff86723e */ /* 0x000fe400000010ff */
[----:B------:R-:W-:Y:S02]  /*9c90*/  F2FP.BF16.F32.PACK_AB R135, RZ, R135 ;  /* 0x00000087ff87723e */ /* 0x000fe400000010ff */
[----:B------:R-:W-:Y:S01]  /*9ca0*/  F2FP.BF16.F32.PACK_AB R136, RZ, R136 ;  /* 0x00000088ff88723e */ /* 0x000fe200000010ff */
[----:B------:R-:W-:Y:S01]  /*9cb0*/  @P2 STG.E.U16 desc[UR36][R6.64+0x1b0], R134 ;  /* 0x0001b08606002986 */ /* 0x000fe2000c101524 */
[----:B------:R-:W-:-:S02]  /*9cc0*/  F2FP.BF16.F32.PACK_AB R137, RZ, R137 ;  /* 0x00000089ff89723e */ /* 0x000fc400000010ff */
[C---:B------:R-:W-:Y:S01]  /*9cd0*/  ISETP.GT.AND P1, PT, R0.reuse, 0x8, P1 ;  /* 0x000000080000780c */ /* 0x040fe20000f24270 */
[----:B------:R-:W-:Y:S01]  /*9ce0*/  @P3 STG.E.U16 desc[UR36][R6.64+0x1b2], R135 ;  /* 0x0001b28706003986 */ /* 0x000fe2000c101524 */
[C---:B------:R-:W-:Y:S02]  /*9cf0*/  ISETP.GT.AND P2, PT, R0.reuse, 0x8, P0 ;  /* 0x000000080000780c */ /* 0x040fe40000744270 */
[C---:B------:R-:W-:Y:S01]  /*9d00*/  ISETP.GT.AND P0, PT, R3.reuse, 0xe9, PT ;  /* 0x000000e90300780c */ /* 0x040fe20003f04270 */
[----:B------:R-:W-:Y:S01]  /*9d10*/  @P4 STG.E.U16 desc[UR36][R4.64+0x1c0], R136 ;  /* 0x0001c08804004986 */ /* 0x000fe2000c101524 */
[----:B------:R-:W-:Y:S02]  /*9d20*/  ISETP.GT.AND P4, PT, R3, 0xe8, PT ;  /* 0x000000e80300780c */ /* 0x000fe40003f84270 */
[----:B------:R-:W-:Y:S01]  /*9d30*/  F2FP.BF16.F32.PACK_AB R138, RZ, R138 ;  /* 0x0000008aff8a723e */ /* 0x000fe200000010ff */
[----:B------:R-:W-:Y:S01]  /*9d40*/  @P5 STG.E.U16 desc[UR36][R4.64+0x1c2], R137 ;  /* 0x0001c28904005986 */ /* 0x000fe2000c101524 */
[----:B------:R-:W-:-:S02]  /*9d50*/  ISETP.GT.AND P5, PT, R0, RZ, P4 ;  /* 0x000000ff0000720c */ /* 0x000fc400027a4270 */
[----:B------:R-:W-:Y:S01]  /*9d60*/  F2FP.BF16.F32.PACK_AB R139, RZ, R139 ;  /* 0x0000008bff8b723e */ /* 0x000fe200000010ff */
[----:B------:R-:W-:Y:S01]  /*9d70*/  @P1 STG.E.U16 desc[UR36][R6.64+0x1c0], R138 ;  /* 0x0001c08a06001986 */ /* 0x000fe2000c101524 */
[----:B------:R-:W-:Y:S02]  /*9d80*/  F2FP.BF16.F32.PACK_AB R140, RZ, R140 ;  /* 0x0000008cff8c723e */ /* 0x000fe400000010ff */
[C---:B------:R-:W-:Y:S01]  /*9d90*/  ISETP.GT.AND P3, PT, R0.reuse, RZ, P0 ;  /* 0x000000ff0000720c */ /* 0x040fe20000764270 */
[----:B------:R-:W-:Y:S01]  /*9da0*/  @P2 STG.E.U16 desc[UR36][R6.64+0x1c2], R139 ;  /* 0x0001c28b06002986 */ /* 0x000fe2000c101524 */
[C---:B------:R-:W-:Y:S02]  /*9db0*/  ISETP.GT.AND P4, PT, R0.reuse, 0x8, P4 ;  /* 0x000000080000780c */ /* 0x040fe40002784270 */
[----:B------:R-:W-:Y:S02]  /*9dc0*/  F2FP.BF16.F32.PACK_AB R141, RZ, R141 ;  /* 0x0000008dff8d723e */ /* 0x000fe400000010ff */
[----:B------:R-:W-:Y:S01]  /*9dd0*/  F2FP.BF16.F32.PACK_AB R142, RZ, R142 ;  /* 0x0000008eff8e723e */ /* 0x000fe200000010ff */
[----:B------:R-:W-:Y:S01]  /*9de0*/  @P5 STG.E.U16 desc[UR36][R4.64+0x1d0], R140 ;  /* 0x0001d08c04005986 */ /* 0x000fe2000c101524 */
[----:B------:R-:W-:-:S02]  /*9df0*/  ISETP.GT.AND P5, PT, R0, 0x8, P0 ;  /* 0x000000080000780c */ /* 0x000fc400007a4270 */
[----:B------:R-:W-:Y:S02]  /*9e00*/  F2FP.BF16.F32.PACK_AB R143, RZ, R143 ;  /* 0x0000008fff8f723e */ /* 0x000fe400000010ff */
[C---:B------:R-:W-:Y:S01]  /*9e10*/  ISETP.GT.AND P0, PT, R3.reuse, 0xf1, PT ;  /* 0x000000f10300780c */ /* 0x040fe20003f04270 */
[----:B------:R-:W-:Y:S01]  /*9e20*/  @P3 STG.E.U16 desc[UR36][R4.64+0x1d2], R141 ;  /* 0x0001d28d04003986 */ /* 0x000fe2000c101524 */
[----:B------:R-:W-:Y:S02]  /*9e30*/  ISETP.GT.AND P3, PT, R3, 0xf0, PT ;  /* 0x000000f00300780c */ /* 0x000fe40003f64270 */
[----:B------:R-:W-:Y:S01]  /*9e40*/  F2FP.BF16.F32.PACK_AB R144, RZ, R144 ;  /* 0x00000090ff90723e */ /* 0x000fe200000010ff */
[----:B------:R-:W-:Y:S01]  /*9e50*/  @P4 STG.E.U16 desc[UR36][R6.64+0x1d0], R142 ;  /* 0x0001d08e06004986 */ /* 0x000fe2000c101524 */
[C---:B------:R-:W-:Y:S02]  /*9e60*/  ISETP.GT.AND P4, PT, R0.reuse, RZ, P3 ;  /* 0x000000ff0000720c */ /* 0x040fe40001f84270 */
[----:B------:R-:W-:Y:S01]  /*9e70*/  F2FP.BF16.F32.PACK_AB R145, RZ, R145 ;  /* 0x00000091ff91723e */ /* 0x000fe200000010ff */
[----:B------:R-:W-:Y:S01]  /*9e80*/  @P5 STG.E.U16 desc[UR36][R6.64+0x1d2], R143 ;  /* 0x0001d28f06005986 */ /* 0x000fe2000c101524 */
[----:B------:R-:W-:-:S02]  /*9e90*/  ISETP.GT.AND P5, PT, R0, RZ, P0 ;  /* 0x000000ff0000720c */ /* 0x000fc400007a4270 */
[C---:B------:R-:W-:Y:S02]  /*9ea0*/  ISETP.GT.AND P2, PT, R3.reuse, 0xf8, PT ;  /* 0x000000f80300780c */ /* 0x040fe40003f44270 */
[----:B------:R-:W-:Y:S02]  /*9eb0*/  ISETP.GT.AND P1, PT, R3, 0xf9, PT ;  /* 0x000000f90300780c */ /* 0x000fe40003f24270 */
[C---:B------:R-:W-:Y:S02]  /*9ec0*/  ISETP.GT.AND P3, PT, R0.reuse, 0x8, P3 ;  /* 0x000000080000780c */ /* 0x040fe40001f64270 */
[C---:B------:R-:W-:Y:S01]  /*9ed0*/  ISETP.GT.AND P0, PT, R0.reuse, 0x8, P0 ;  /* 0x000000080000780c */ /* 0x040fe20000704270 */
[----:B------:R-:W-:Y:S01]  /*9ee0*/  @P4 STG.E.U16 desc[UR36][R4.64+0x1e0], R144 ;  /* 0x0001e09004004986 */ /* 0x000fe2000c101524 */
[C---:B------:R-:W-:Y:S02]  /*9ef0*/  ISETP.GT.AND P4, PT, R0.reuse, RZ, P1 ;  /* 0x000000ff0000720c */ /* 0x040fe40000f84270 */
[----:B------:R-:W-:Y:S01]  /*9f00*/  F2FP.BF16.F32.PACK_AB R146, RZ, R146 ;  /* 0x00000092ff92723e */ /* 0x000fe200000010ff */
[----:B------:R-:W-:Y:S01]  /*9f10*/  @P5 STG.E.U16 desc[UR36][R4.64+0x1e2], R145 ;  /* 0x0001e29104005986 */ /* 0x000fe2000c101524 */
[----:B------:R-:W-:-:S02]  /*9f20*/  ISETP.GT.AND P5, PT, R0, RZ, P2 ;  /* 0x000000ff0000720c */ /* 0x000fc400017a4270 */
[C---:B------:R-:W-:Y:S02]  /*9f30*/  ISETP.GT.AND P2, PT, R0.reuse, 0x8, P2 ;  /* 0x000000080000780c */ /* 0x040fe40001744270 */
[----:B------:R-:W-:Y:S01]  /*9f40*/  F2FP.BF16.F32.PACK_AB R147, RZ, R147 ;  /* 0x00000093ff93723e */ /* 0x000fe200000010ff */
[----:B------:R-:W-:Y:S01]  /*9f50*/  @P3 STG.E.U16 desc[UR36][R6.64+0x1e0], R146 ;  /* 0x0001e09206003986 */ /* 0x000fe2000c101524 */
[----:B------:R-:W-:Y:S02]  /*9f60*/  ISETP.GT.AND P1, PT, R0, 0x8, P1 ;  /* 0x000000080000780c */ /* 0x000fe40000f24270 */
[----:B------:R-:W-:Y:S01]  /*9f70*/  F2FP.BF16.F32.PACK_AB R148, RZ, R148 ;  /* 0x00000094ff94723e */ /* 0x000fe200000010ff */
[----:B------:R-:W-:Y:S01]  /*9f80*/  @P0 STG.E.U16 desc[UR36][R6.64+0x1e2], R147 ;  /* 0x0001e29306000986 */ /* 0x000fe2000c101524 */
[----:B------:R-:W-:Y:S02]  /*9f90*/  F2FP.BF16.F32.PACK_AB R149, RZ, R149 ;  /* 0x00000095ff95723e */ /* 0x000fe400000010ff */
[----:B------:R-:W-:Y:S01]  /*9fa0*/  F2FP.BF16.F32.PACK_AB R150, RZ, R150 ;  /* 0x00000096ff96723e */ /* 0x000fe200000010ff */
[----:B------:R-:W-:Y:S01]  /*9fb0*/  @P5 STG.E.U16 desc[UR36][R4.64+0x1f0], R148 ;  /* 0x0001f09404005986 */ /* 0x000fe2000c101524 */
[----:B------:R-:W-:-:S03]  /*9fc0*/  F2FP.BF16.F32.PACK_AB R151, RZ, R151 ;  /* 0x00000097ff97723e */ /* 0x000fc600000010ff */
[----:B------:R0:W-:Y:S02]  /*9fd0*/  @P4 STG.E.U16 desc[UR36][R4.64+0x1f2], R149 ;  /* 0x0001f29504004986 */ /* 0x0001e4000c101524 */
[----:B0-----:R-:W-:Y:S02]  /*9fe0*/  @P2 IMAD.MOV.U32 R4, RZ, RZ, R6 ;  /* 0x000000ffff042224 */ /* 0x001fe400078e0006 */
[----:B------:R-:W-:-:S05]  /*9ff0*/  @P2 IMAD.MOV.U32 R5, RZ, RZ, R7 ;  /* 0x000000ffff052224 */ /* 0x000fca00078e0007 */
[----:B------:R0:W-:Y:S04]  /*a000*/  @P2 STG.E.U16 desc[UR36][R4.64+0x1f0], R150 ;  /* 0x0001f09604002986 */ /* 0x0001e8000c101524 */
[----:B------:R0:W-:Y:S02]  /*a010*/  @P1 STG.E.U16 desc[UR36][R6.64+0x1f2], R151 ;  /* 0x0001f29706001986 */ /* 0x0001e4000c101524 */
.L_x_286:
[----:B------:R-:W-:Y:S05]  /*a020*/  BSYNC B0 ;  /* 0x0000000000007941 */ /* 0x000fea0003800000 */
.L_x_32:
[----:B------:R-:W-:Y:S01]  /*a030*/  ULDC UR4, c[0x0][0xc] ;  /* 0x0000030000047ab9 */ /* 0x000fe20000000800 */
[----:B------:R-:W-:Y:S01]  /*a040*/  ULDC UR5, c[0x0][0x10] ;  /* 0x0000040000057ab9 */ /* 0x000fe20000000800 */
[----:B0-----:R-:W0:Y:S01]  /*a050*/  LDC R3, c[0x0][0x14] ;  /* 0x00000500ff037b82 */ /* 0x001e220000000800 */
[----:B------:R-:W-:Y:S01]  /*a060*/  UIMAD.WIDE.U32 UR4, UR4, UR5, URZ ;  /* 0x00000005040472a5 */ /* 0x000fe2000f8e003f */
[----:B------:R-:W-:Y:S01]  /*a070*/  PRMT R0, RZ, 0x7610, R0 ;  /* 0x00007610ff007816 */ /* 0x000fe20000000000 */
[----:B------:R-:W-:Y:S02]  /*a080*/  IMAD.MOV.U32 R153, RZ, RZ, -0x1 ;  /* 0xffffffffff997424 */ /* 0x000fe400078e00ff */
[----:B------:R-:W-:Y:S02]  /*a090*/  IMAD.MOV.U32 R23, RZ, RZ, -0x1 ;  /* 0xffffffffff177424 */ /* 0x000fe400078e00ff */
[----:B0-----:R-:W-:-:S04]  /*a0a0*/  IMAD.WIDE.U32 R16, R3, UR4, R16 ;  /* 0x0000000403107c25 */ /* 0x001fc8000f8e0010 */
[----:B------:R-:W-:Y:S01]  /*a0b0*/  IMAD R3, R3, UR5, RZ ;  /* 0x0000000503037c24 */ /* 0x000fe2000f8e02ff */
[----:B------:R-:W-:Y:S02]  /*a0c0*/  ULDC.64 UR4, c[0x0][0x650] ;  /* 0x0001940000047ab9 */ /* 0x000fe40000000a00 */
[----:B------:R-:W-:Y:S01]  /*a0d0*/  ISETP.GE.U32.AND P0, PT, R16, UR4, PT ;  /* 0x0000000410007c0c */ /* 0x000fe2000bf06070 */
[----:B------:R-:W-:-:S05]  /*a0e0*/  IMAD.IADD R17, R17, 0x1, R3 ;  /* 0x0000000111117824 */ /* 0x000fca00078e0203 */
[----:B------:R-:W-:-:S13]  /*a0f0*/  ISETP.GE.U32.AND.EX P0, PT, R17, UR5, PT, P0 ;  /* 0x0000000511007c0c */ /* 0x000fda000bf06100 */
[----:B------:R-:W-:Y:S05]  /*a100*/  @P0 BRA `(.L_x_287) ;  /* 0x0000000400640947 */ /* 0x000fea0003800000 */
[----:B------:R-:W0:Y:S01]  /*a110*/  S2R R12, SR_CTAID.X ;  /* 0x00000000000c7919 */ /* 0x000e220000002500 */
[----:B------:R-:W0:Y:S01]  /*a120*/  LDC.64 R10, c[0x0][0x628] ;  /* 0x00018a00ff0a7b82 */ /* 0x000e220000000a00 */
[----:B------:R-:W-:Y:S01]  /*a130*/  ULDC UR4, c[0x0][0x150] ;  /* 0x0000540000047ab9 */ /* 0x000fe20000000800 */
[----:B-1234-:R-:W-:Y:S01]  /*a140*/  IMAD.MOV.U32 R8, RZ, RZ, R16 ;  /* 0x000000ffff087224 */ /* 0x01efe200078e0010 */
[----:B-----5:R-:W1:Y:S01]  /*a150*/  S2R R24, SR_CTAID.Y ;  /* 0x0000000000187919 */ /* 0x020e620000002600 */
[----:B------:R-:W-:-:S04]  /*a160*/  IMAD.MOV.U32 R9, RZ, RZ, R17 ;  /* 0x000000ffff097224 */ /* 0x000fc800078e0011 */
[----:B------:R-:W2:Y:S08]  /*a170*/  LDC R21, c[0x0][0x144] ;  /* 0x00005100ff157b82 */ /* 0x000eb00000000800 */
[----:B------:R-:W3:Y:S08]  /*a180*/  LDC R0, c[0x0][0x630] ;  /* 0x00018c00ff007b82 */ /* 0x000ef00000000800 */
[----:B------:R-:W4:Y:S01]  /*a190*/  LDC.64 R14, c[0x0][0x620] ;  /* 0x00018800ff0e7b82 */ /* 0x000f220000000a00 */
[----:B0-----:R-:W-:-:S04]  /*a1a0*/  ISETP.NE.U32.AND P0, PT, R10, RZ, PT ;  /* 0x000000ff0a00720c */ /* 0x001fc80003f05070 */
[----:B------:R-:W-:Y:S02]  /*a1b0*/  ISETP.NE.AND.EX P0, PT, R11, RZ, PT, P0 ;  /* 0x000000ff0b00720c */ /* 0x000fe40003f05300 */
[----:B------:R-:W-:-:S05]  /*a1c0*/  I2FP.F32.U32 R3, R12 ;  /* 0x0000000c00037245 */ /* 0x000fca0000201000 */
[----:B------:R-:W-:-:S04]  /*a1d0*/  FMUL R3, R3, UR4 ;  /* 0x0000000403037c20 */ /* 0x000fc80008400000 */
[----:B------:R0:W0:Y:S02]  /*a1e0*/  F2I.U32.TRUNC.NTZ R20, R3 ;  /* 0x0000000300147305 */ /* 0x000024000020f000 */
[----:B-123--:R-:W-:Y:S05]  /*a1f0*/  @!P0 BRA `(.L_x_288) ;  /* 0x0000000000288947 */ /* 0x00efea0003800000 */
[----:B0-----:R-:W0:Y:S02]  /*a200*/  LDC R3, c[0x0][0x634] ;  /* 0x00018d00ff037b82 */ /* 0x001e240000000800 */
        /* <DEDUP_REMOVED lines=9> */
.L_x_288:
[----:B------:R-:W1:Y:S01]  /*a2a0*/  LDC.64 R28, c[0x0][0x640] ;  /* 0x00019000ff1c7b82 */ /* 0x000e620000000a00 */
[-CC-:B------:R-:W-:Y:S01]  /*a2b0*/  SHF.R.U64 R23, R8, R0.reuse, R9.reuse ;  /* 0x0000000008177219 */ /* 0x180fe20000001209 */
[----:B0-----:R-:W-:Y:S01]  /*a2c0*/  IMAD.MOV R20, RZ, RZ, -R20 ;  /* 0x000000ffff147224 */ /* 0x001fe200078e0a14 */
[----:B------:R-:W-:Y:S01]  /*a2d0*/  SHF.R.U32.HI R0, RZ, R0, R9 ;  /* 0x00000000ff007219 */ /* 0x000fe20000011609 */
[----:B------:R-:W-:Y:S01]  /*a2e0*/  ULDC UR4, c[0x0][0x154] ;  /* 0x0000550000047ab9 */ /* 0x000fe20000000800 */
[----:B------:R-:W-:Y:S01]  /*a2f0*/  IADD3 R3, P0, RZ, -R23, RZ ;  /* 0x80000017ff037210 */ /* 0x000fe20007f1e0ff */
[----:B------:R-:W-:Y:S02]  /*a300*/  IMAD R21, R21, R20, R12 ;  /* 0x0000001415157224 */ /* 0x000fe400078e020c */
[----:B------:R-:W0:Y:S01]  /*a310*/  LDC R6, c[0x0][0x618] ;  /* 0x00018600ff067b82 */ /* 0x000e220000000800 */
[----:B------:R-:W-:Y:S02]  /*a320*/  IMAD.MOV.U32 R7, RZ, RZ, 0x1 ;  /* 0x00000001ff077424 */ /* 0x000fe400078e00ff */
[----:B------:R-:W-:-:S04]  /*a330*/  IMAD.X R5, RZ, RZ, ~R0, P0 ;  /* 0x000000ffff057224 */ /* 0x000fc800000e0e00 */
[-C--:B----4-:R-:W-:Y:S01]  /*a340*/  IMAD R0, R5, R14.reuse, RZ ;  /* 0x0000000e05007224 */ /* 0x090fe200078e02ff */
[----:B------:R-:W2:Y:S01]  /*a350*/  LDC R8, c[0x0][0x608] ;  /* 0x00018200ff087b82 */ /* 0x000ea20000000800 */
[----:B------:R-:W-:-:S04]  /*a360*/  IMAD.WIDE.U32 R4, R3, R14, R16 ;  /* 0x0000000e03047225 */ /* 0x000fc800078e0010 */
[----:B------:R-:W-:Y:S01]  /*a370*/  IMAD R3, R3, R15, R0 ;  /* 0x0000000f03037224 */ /* 0x000fe200078e0200 */
[----:B------:R-:W-:Y:S02]  /*a380*/  I2FP.F32.U32 R0, R24 ;  /* 0x0000001800007245 */ /* 0x000fe40000201000 */
[----:B------:R-:W3:Y:S01]  /*a390*/  LDC R26, c[0x0][0x658] ;  /* 0x00019600ff1a7b82 */ /* 0x000ee20000000800 */
[----:B------:R-:W-:Y:S01]  /*a3a0*/  IMAD.IADD R3, R5, 0x1, R3 ;  /* 0x0000000105037824 */ /* 0x000fe200078e0203 */
[----:B-1----:R-:W-:Y:S01]  /*a3b0*/  ISETP.NE.U32.AND P0, PT, R28, RZ, PT ;  /* 0x000000ff1c00720c */ /* 0x002fe20003f05070 */
[----:B------:R-:W-:Y:S01]  /*a3c0*/  FMUL R0, R0, UR4 ;  /* 0x0000000400007c20 */ /* 0x000fe20008400000 */
[----:B------:R-:W-:Y:S02]  /*a3d0*/  IMAD.MOV.U32 R5, RZ, RZ, -0x1 ;  /* 0xffffffffff057424 */ /* 0x000fe400078e00ff */
[----:B------:R-:W-:Y:S01]  /*a3e0*/  ISETP.NE.AND.EX P0, PT, R29, RZ, PT, P0 ;  /* 0x000000ff1d00720c */ /* 0x000fe20003f05300 */
[----:B------:R1:W4:Y:S01]  /*a3f0*/  F2I.U32.TRUNC.NTZ R13, R0 ;  /* 0x00000000000d7305 */ /* 0x000322000020f000 */
[----:B------:R-:W1:Y:S01]  /*a400*/  LDC R15, c[0x0][0x148] ;  /* 0x00005200ff0f7b82 */ /* 0x000e620000000800 */
[----:B0-----:R-:W-:-:S02]  /*a410*/  SHF.R.U64 R12, R4, R6, R3 ;  /* 0x00000006040c7219 */ /* 0x001fc40000001203 */
[----:B------:R-:W-:-:S05]  /*a420*/  SHF.R.U32.HI R3, RZ, R6, R3 ;  /* 0x00000006ff037219 */ /* 0x000fca0000011603 */
[----:B------:R-:W0:Y:S01]  /*a430*/  LDC R20, c[0x0][0x600] ;  /* 0x00018000ff147b82 */ /* 0x000e220000000800 */
[-CC-:B--2---:R-:W-:Y:S02]  /*a440*/  SHF.R.U64 R10, R12, R8.reuse, R3.reuse ;  /* 0x000000080c0a7219 */ /* 0x184fe40000001203 */
[----:B------:R-:W-:-:S05]  /*a450*/  SHF.R.U32.HI R3, RZ, R8, R3 ;  /* 0x00000008ff037219 */ /* 0x000fca0000011603 */
[----:B------:R-:W2:Y:S01]  /*a460*/  LDC R27, c[0x0][0x648] ;  /* 0x00019200ff1b7b82 */ /* 0x000ea20000000800 */
[-C--:B---3--:R-:W-:Y:S02]  /*a470*/  SHF.L.U32 R4, R5, R26.reuse, RZ ;  /* 0x0000001a05047219 */ /* 0x088fe400000006ff */
[--C-:B------:R-:W-:Y:S02]  /*a480*/  SHF.R.U64 R14, R10, R26, R3.reuse ;  /* 0x0000001a0a0e7219 */ /* 0x100fe40000001203 */
[----:B------:R-:W-:Y:S02]  /*a490*/  LOP3.LUT R25, RZ, R4, RZ, 0x33, !PT ;  /* 0x00000004ff197212 */ /* 0x000fe400078e33ff */
[-C--:B------:R-:W-:Y:S01]  /*a4a0*/  SHF.R.U32.HI R5, RZ, R26.reuse, R3 ;  /* 0x0000001aff057219 */ /* 0x080fe20000011603 */
[----:B------:R-:W3:Y:S01]  /*a4b0*/  LDC R30, c[0x0][0x638] ;  /* 0x00018e00ff1e7b82 */ /* 0x000ee20000000800 */
[----:B------:R-:W-:Y:S01]  /*a4c0*/  SHF.L.U32 R154, R7, R26, RZ ;  /* 0x0000001a079a7219 */ /* 0x000fe200000006ff */
[----:B------:R-:W-:-:S06]  /*a4d0*/  IMAD.MOV.U32 R4, RZ, RZ, R14 ;  /* 0x000000ffff047224 */ /* 0x000fcc00078e000e */
[----:B------:R-:W0:Y:S01]  /*a4e0*/  LDC R31, c[0x0][0x610] ;  /* 0x00018400ff1f7b82 */ /* 0x000e220000000800 */
[----:B----4-:R-:W-:Y:S05]  /*a4f0*/  @!P0 BRA `(.L_x_289) ;  /* 0x0000000000288947 */ /* 0x010fea0003800000 */
        /* <DEDUP_REMOVED lines=10> */
.L_x_289:
[----:B------:R-:W-:Y:S01]  /*a5a0*/  ISETP.NE.AND P0, PT, R2, 0x1, PT ;  /* 0x000000010200780c */ /* 0x000fe20003f05270 */
[----:B0-----:R-:W-:Y:S01]  /*a5b0*/  VIADD R7, R20, 0xffffffff ;  /* 0xffffffff14077836 */ /* 0x001fe20000000000 */
[----:B-12---:R-:W-:Y:S01]  /*a5c0*/  SHF.R.U64 R0, R4, R27, R5 ;  /* 0x0000001b04007219 */ /* 0x006fe20000001205 */
[----:B------:R-:W-:Y:S01]  /*a5d0*/  IMAD.MOV R13, RZ, RZ, -R13 ;  /* 0x000000ffff0d7224 */ /* 0x000fe200078e0a0d */
[----:B------:R-:W-:Y:S01]  /*a5e0*/  LOP3.LUT R5, R10, R25, RZ, 0xc0, !PT ;  /* 0x000000190a057212 */ /* 0x000fe200078ec0ff */
[----:B------:R-:W-:Y:S02]  /*a5f0*/  IMAD.MOV.U32 R4, RZ, RZ, 0x1 ;  /* 0x00000001ff047424 */ /* 0x000fe400078e00ff */
[----:B------:R-:W-:Y:S02]  /*a600*/  IMAD.MOV R3, RZ, RZ, -R0 ;  /* 0x000000ffff037224 */ /* 0x000fe400078e0a00 */
[----:B------:R-:W-:Y:S01]  /*a610*/  IMAD R154, R154, R0, R5 ;  /* 0x000000009a9a7224 */ /* 0x000fe200078e0205 */
[----:B------:R-:W-:Y:S01]  /*a620*/  LOP3.LUT R5, R12, R7, RZ, 0xc0, !PT ;  /* 0x000000070c057212 */ /* 0x000fe200078ec0ff */
[----:B---3--:R-:W-:-:S02]  /*a630*/  IMAD R0, R3, R30, R14 ;  /* 0x0000001e03007224 */ /* 0x008fc400078e020e */
[----:B------:R-:W-:Y:S02]  /*a640*/  @P0 IMAD R21, R15, R13, R24 ;  /* 0x0000000d0f150224 */ /* 0x000fe400078e0218 */
[----:B------:R-:W-:Y:S01]  /*a650*/  IMAD R3, R0, R20, R5 ;  /* 0x0000001400037224 */ /* 0x000fe200078e0205 */
[----:B------:R-:W-:Y:S01]  /*a660*/  PRMT R0, R4, 0x7610, R0 ;  /* 0x0000761004007816 */ /* 0x000fe20000000000 */
[----:B------:R-:W-:-:S05]  /*a670*/  IMAD R154, R154, R31, R21 ;  /* 0x0000001f9a9a7224 */ /* 0x000fca00078e0215 */
[----:B------:R-:W-:Y:S02]  /*a680*/  SEL R153, R3, R154, !P0 ;  /* 0x0000009a03997207 */ /* 0x000fe40004000000 */
[----:B------:R-:W-:-:S07]  /*a690*/  SEL R154, R154, R3, !P0 ;  /* 0x000000039a9a7207 */ /* 0x000fce0004000000 */
.L_x_287:
[----:B------:R-:W-:-:S13]  /*a6a0*/  LOP3.LUT P0, RZ, R0, 0xff, RZ, 0xc0, !PT ;  /* 0x000000ff00ff7812 */ /* 0x000fda000780c0ff */
[----:B------:R-:W-:Y:S05]  /*a6b0*/  @P0 BRA `(.L_x_290) ;  /* 0xffffff6800d00947 */ /* 0x000fea000383ffff */
[----:B------:R-:W-:Y:S05]  /*a6c0*/  EXIT ;  /* 0x000000000000794d */ /* 0x000fea0003800000 */
.L_x_7:
[----:B0-----:R-:W-:Y:S01]  /*a6d0*/  ULDC.64 UR4, c[0x0][0x650] ;  /* 0x0001940000047ab9 */ /* 0x001fe20000000a00 */
        /* <DEDUP_REMOVED lines=25> */
.L_x_292:
[----:B------:R-:W0:Y:S01]  /*a870*/  LDC.64 R28, c[0x0][0x640] ;  /* 0x00019000ff1c7b82 */ /* 0x000e220000000a00 */
[-CC-:B------:R-:W-:Y:S01]  /*a880*/  SHF.R.U64 R22, R12, R6.reuse, R13.reuse ;  /* 0x000000060c167219 */ /* 0x180fe2000000120d */
[----:B------:R-:W-:Y:S01]  /*a890*/  IMAD.MOV.U32 R30, RZ, RZ, 0x1 ;  /* 0x00000001ff1e7424 */ /* 0x000fe200078e00ff */
[----:B------:R-:W-:Y:S02]  /*a8a0*/  SHF.R.U32.HI R6, RZ, R6, R13 ;  /* 0x00000006ff067219 */ /* 0x000fe4000001160d */
        /* <DEDUP_REMOVED lines=8> */
[----:B------:R-:W-:Y:S01]  /*a930*/  IMAD.IADD R9, R9, 0x1, R11 ;  /* 0x0000000109097824 */ /* 0x000fe200078e020b */
[----:B0-----:R-:W-:-:S04]  /*a940*/  ISETP.NE.U32.AND P0, PT, R28, RZ, PT ;  /* 0x000000ff1c00720c */ /* 0x001fc80003f05070 */
[----:B------:R-:W-:Y:S02]  /*a950*/  ISETP.NE.AND.EX P0, PT, R29, RZ, PT, P0 ;  /* 0x000000ff1d00720c */ /* 0x000fe40003f05300 */
[----:B------:R-:W0:Y:S01]  /*a960*/  LDC R20, c[0x0][0x600] ;  /* 0x00018000ff147b82 */ /* 0x000e220000000800 */
[-CC-:B-1----:R-:W-:Y:S01]  /*a970*/  SHF.R.U64 R14, R8, R10.reuse, R9.reuse ;  /* 0x0000000a080e7219 */ /* 0x182fe20000001209 */
[----:B------:R-:W-:Y:S01]  /*a980*/  IMAD.MOV.U32 R8, RZ, RZ, -0x1 ;  /* 0xffffffffff087424 */ /* 0x000fe200078e00ff */
[----:B------:R-:W-:-:S05]  /*a990*/  SHF.R.U32.HI R9, RZ, R10, R9 ;  /* 0x0000000aff097219 */ /* 0x000fca0000011609 */
[----:B------:R-:W1:Y:S01]  /*a9a0*/  LDC R26, c[0x0][0x648] ;  /* 0x00019200ff1a7b82 */ /* 0x000e620000000800 */
[-CC-:B--2---:R-:W-:Y:S02]  /*a9b0*/  SHF.R.U64 R21, R14, R12.reuse, R9.reuse ;  /* 0x0000000c0e157219 */ /* 0x184fe40000001209 */
[----:B------:R-:W-:-:S05]  /*a9c0*/  SHF.R.U32.HI R6, RZ, R12, R9 ;  /* 0x0000000cff067219 */ /* 0x000fca0000011609 */
[----:B------:R-:W2:Y:S01]  /*a9d0*/  LDC R27, c[0x0][0x638] ;  /* 0x00018e00ff1b7b82 */ /* 0x000ea20000000800 */
[-C--:B---3--:R-:W-:Y:S02]  /*a9e0*/  SHF.L.U32 R8, R8, R25.reuse, RZ ;  /* 0x0000001908087219 */ /* 0x088fe400000006ff */
[-CC-:B------:R-:W-:Y:S02]  /*a9f0*/  SHF.R.U64 R23, R21, R25.reuse, R6.reuse ;  /* 0x0000001915177219 */ /* 0x180fe40000001206 */
[----:B------:R-:W-:Y:S02]  /*aa00*/  LOP3.LUT R32, RZ, R8, RZ, 0x33, !PT ;  /* 0x00000008ff207212 */ /* 0x000fe400078e33ff */
[----:B------:R-:W-:Y:S01]  /*aa10*/  SHF.R.U32.HI R9, RZ, R25, R6 ;  /* 0x00000019ff097219 */ /* 0x000fe20000011606 */
[----:B------:R-:W3:Y:S01]  /*aa20*/  LDC R31, c[0x0][0x610] ;  /* 0x00018400ff1f7b82 */ /* 0x000ee20000000800 */
[----:B------:R-:W-:Y:S01]  /*aa30*/  IMAD.MOV.U32 R8, RZ, RZ, R23 ;  /* 0x000000ffff087224 */ /* 0x000fe200078e0017 */
[----:B------:R-:W-:Y:S06]  /*aa40*/  @!P0 BRA `(.L_x_293) ;  /* 0x0000000000288947 */ /* 0x000fec0003800000 */
        /* <DEDUP_REMOVED lines=10> */
.L_x_293:
[----:B------:R-:W-:Y:S02]  /*aaf0*/  ISETP.NE.AND P0, PT, R2, 0x1, PT ;  /* 0x000000010200780c */ /* 0x000fe40003f05270 */
[----:B-1----:R-:W-:Y:S01]  /*ab00*/  SHF.R.U64 R6, R8, R26, R9 ;  /* 0x0000001a08067219 */ /* 0x002fe20000001209 */
[----:B0-----:R-:W-:Y:S01]  /*ab10*/  VIADD R9, R20, 0xffffffff ;  /* 0xffffffff14097836 */ /* 0x001fe20000000000 */
[----:B------:R-:W-:Y:S02]  /*ab20*/  SHF.L.U32 R30, R30, R25, RZ ;  /* 0x000000191e1e7219 */ /* 0x000fe400000006ff */
[----:B------:R-:W-:Y:S01]  /*ab30*/  LOP3.LUT R5, R21, R32, RZ, 0xc0, !PT ;  /* 0x0000002015057212 */ /* 0x000fe200078ec0ff */
[----:B------:R-:W-:-:S04]  /*ab40*/  IMAD.MOV R8, RZ, RZ, -R6 ;  /* 0x000000ffff087224 */ /* 0x000fc800078e0a06 */
[----:B------:R-:W-:Y:S01]  /*ab50*/  IMAD R6, R30, R6, R5 ;  /* 0x000000061e067224 */ /* 0x000fe200078e0205 */
[----:B------:R-:W-:Y:S01]  /*ab60*/  LOP3.LUT R5, R14, R9, RZ, 0xc0, !PT ;  /* 0x000000090e057212 */ /* 0x000fe200078ec0ff */
[----:B------:R-:W-:Y:S02]  /*ab70*/  @P0 IMAD R3, R7, R24, R4 ;  /* 0x0000001807030224 */ /* 0x000fe400078e0204 */
[----:B--2---:R-:W-:Y:S02]  /*ab80*/  IMAD R4, R8, R27, R23 ;  /* 0x0000001b08047224 */ /* 0x004fe400078e0217 */
[----:B---3--:R-:W-:Y:S02]  /*ab90*/  IMAD R3, R6, R31, R3 ;  /* 0x0000001f06037224 */ /* 0x008fe400078e0203 */
[----:B------:R-:W-:Y:S02]  /*aba0*/  IMAD R4, R4, R20, R5 ;  /* 0x0000001404047224 */ /* 0x000fe400078e0205 */
[----:B------:R-:W-:-:S02]  /*abb0*/  IMAD.MOV.U32 R8, RZ, RZ, 0x1 ;  /* 0x00000001ff087424 */ /* 0x000fc400078e00ff */
[----:B------:R-:W-:Y:S01]  /*abc0*/  IMAD.MOV.U32 R6, RZ, RZ, R22 ;  /* 0x000000ffff067224 */ /* 0x000fe200078e0016 */
[----:B------:R-:W-:Y:S02]  /*abd0*/  SEL R20, R4, R3, !P0 ;  /* 0x0000000304147207 */ /* 0x000fe40004000000 */
[----:B------:R-:W-:-:S07]  /*abe0*/  SEL R21, R3, R4, !P0 ;  /* 0x0000000403157207 */ /* 0x000fce0004000000 */
.L_x_291:
[----:B------:R-:W-:-:S08]  /*abf0*/  NOP ;  /* 0x0000000000007918 */ /* 0x000fd00000000000 */
[----:B------:R-:W0:-:S00]  /*ac00*/  USETMAXREG.DEALLOC.CTAPOOL 0x28 ;  /* 0x00000028000079c8 */ /* 0x000e0000080e0500 */
[----:B0-----:R-:W-:-:S13]  /*ac10*/  ISETP.NE.AND P0, PT, R0, RZ, PT ;  /* 0x000000ff0000720c */ /* 0x001fda0003f05270 */
[----:B------:R-:W-:Y:S05]  /*ac20*/  @P0 EXIT ;  /* 0x000000000000094d */ /* 0x000fea0003800000 */
[----:B------:R-:W-:Y:S01]  /*ac30*/  LOP3.LUT P0, RZ, R8, 0xff, RZ, 0xc0, !PT ;  /* 0x000000ff08ff7812 */ /* 0x000fe2000780c0ff */
[----:B------:R-:W-:Y:S02]  /*ac40*/  IMAD.MOV.U32 R0, RZ, RZ, 0x1 ;  /* 0x00000001ff007424 */ /* 0x000fe400078e00ff */
[----:B------:R-:W-:-:S10]  /*ac50*/  IMAD.MOV.U32 R3, RZ, RZ, RZ ;  /* 0x000000ffff037224 */ /* 0x000fd400078e00ff */
[----:B------:R-:W-:Y:S05]  /*ac60*/  @!P0 BRA `(.L_x_294) ;  /* 0x0000000c00788947 */ /* 0x000fea0003800000 */
[----:B------:R-:W0:Y:S01]  /*ac70*/  LDC R0, c[0x0][0x28c] ;  /* 0x0000a300ff007b82 */ /* 0x000e220000000800 */
[----:B------:R-:W1:Y:S01]  /*ac80*/  S2R R9, SR_CgaCtaId ;  /* 0x0000000000097919 */ /* 0x000e620000008800 */
[----:B------:R-:W-:Y:S01]  /*ac90*/  ULDC UR5, c[0x0][0x658] ;  /* 0x0001960000057ab9 */ /* 0x000fe20000000800 */
[----:B------:R-:W-:Y:S01]  /*aca0*/  UMOV UR7, 0xffffffff ;  /* 0xffffffff00077882 */ /* 0x000fe20000000000 */
[----:B------:R-:W-:Y:S01]  /*acb0*/  ULDC UR6, c[0x0][0xc] ;  /* 0x0000030000067ab9 */ /* 0x000fe20000000800 */
[----:B------:R-:W-:Y:S01]  /*acc0*/  USHF.L.U32 UR9, UR7, UR5, URZ ;  /* 0x0000000507097299 */ /* 0x000fe2000800063f */
[----:B------:R-:W-:Y:S01]  /*acd0*/  BSSY B0, `(.L_x_294) ;  /* 0x00000d7000007945 */ /* 0x000fe20003800000 */
[----:B------:R-:W-:Y:S01]  /*ace0*/  UMOV UR8, 0x1 ;  /* 0x0000000100087882 */ /* 0x000fe20000000000 */
[----:B------:R-:W-:Y:S01]  /*acf0*/  ULDC UR7, c[0x0][0x10] ;  /* 0x0000040000077ab9 */ /* 0x000fe20000000800 */
[----:B------:R-:W-:Y:S01]  /*ad00*/  USHF.L.U32 UR5, UR8, UR5, URZ ;  /* 0x0000000508057299 */ /* 0x000fe2000800063f */
[----:B------:R-:W-:Y:S01]  /*ad10*/  IMAD.MOV.U32 R10, RZ, RZ, 0x1 ;  /* 0x00000001ff0a7424 */ /* 0x000fe200078e00ff */
[----:B------:R-:W-:Y:S01]  /*ad20*/  UIMAD.WIDE.U32 UR6, UR6, UR7, URZ ;  /* 0x00000007060672a5 */ /* 0x000fe2000f8e003f */
[----:B------:R-:W-:Y:S01]  /*ad30*/  LOP3.LUT R13, R19, 0x2, RZ, 0xfc, !PT ;  /* 0x00000002130d7812 */ /* 0x000fe200078efcff */
[----:B------:R-:W-:Y:S01]  /*ad40*/  ULDC UR8, c[0x0][0x14] ;  /* 0x0000050000087ab9 */ /* 0x000fe20000000800 */
[----:B------:R-:W-:Y:S01]  /*ad50*/  ULDC UR4, c[0x0][0x600] ;  /* 0x0001800000047ab9 */ /* 0x000fe20000000800 */
[----:B------:R-:W-:-:S02]  /*ad60*/  UIMAD.WIDE.U32 UR30, UR6, UR8, URZ ;  /* 0x00000008061e72a5 */ /* 0x000fc4000f8e003f */
[----:B------:R-:W-:Y:S02]  /*ad70*/  UIMAD UR7, UR7, UR8, URZ ;  /* 0x00000008070772a4 */ /* 0x000fe4000f8e023f */
[----:B------:R-:W-:Y:S02]  /*ad80*/  UIADD3 UR4, UR4, -0x1, URZ ;  /* 0xffffffff04047890 */ /* 0x000fe4000fffe03f */
[----:B------:R-:W-:Y:S02]  /*ad90*/  ULOP3.LUT UR6, URZ, UR9, URZ, 0x33, !UPT ;  /* 0x000000093f067292 */ /* 0x000fe4000f8e333f */
[----:B------:R-:W-:Y:S01]  /*ada0*/  UIADD3 UR7, UR31, UR7, URZ ;  /* 0x000000071f077290 */ /* 0x000fe2000fffe03f */
[----:B0-----:R-:W-:Y:S01]  /*adb0*/  VIADD R0, R0, 0x7f ;  /* 0x0000007f00007836 */ /* 0x001fe20000000000 */
[----:B------:R-:W-:-:S04]  /*adc0*/  ULDC.64 UR38, c[0x0][0x198] ;  /* 0x0000660000267ab9 */ /* 0x000fc80000000a00 */
[----:B------:R-:W-:-:S04]  /*add0*/  SHF.R.S32.HI R3, RZ, 0x1f, R0 ;  /* 0x0000001fff037819 */ /* 0x000fc80000011400 */
[----:B------:R-:W-:Y:S01]  /*ade0*/  LEA.HI R8, R3, R0, RZ, 0x7 ;  /* 0x0000000003087211 */ /* 0x000fe200078f38ff */
[----:B-1----:R-:W-:Y:S02]  /*adf0*/  IMAD.SHL.U32 R11, R9, 0x80, RZ ;  /* 0x00000080090b7824 */ /* 0x002fe400078e00ff */
[----:B------:R-:W-:Y:S01]  /*ae00*/  IMAD.MOV.U32 R0, RZ, RZ, 0x1 ;  /* 0x00000001ff007424 */ /* 0x000fe200078e00ff */
[----:B------:R-:W-:Y:S01]  /*ae10*/  SHF.R.S32.HI R8, RZ, 0x7, R8 ;  /* 0x00000007ff087819 */ /* 0x000fe20000011408 */
[----:B------:R-:W-:Y:S01]  /*ae20*/  IMAD.MOV.U32 R3, RZ, RZ, RZ ;  /* 0x000000ffff037224 */ /* 0x000fe200078e00ff */
[----:B------:R-:W-:Y:S01]  /*ae30*/  LOP3.LUT R11, R11, 0x80, RZ, 0xc0, !PT ;  /* 0x000000800b0b7812 */ /* 0x000fe200078ec0ff */
[----:B------:R-:W-:Y:S02]  /*ae40*/  IMAD.SHL.U32 R9, R9, 0x2000, RZ ;  /* 0x0000200009097824 */ /* 0x000fe400078e00ff */
[----:B------:R-:W-:-:S07]  /*ae50*/  VIADD R12, R8, 0x1 ;  /* 0x00000001080c7836 */ /* 0x000fce0000000000 */
.L_x_305:
[----:B------:R-:W-:-:S03]  /*ae60*/  UMOV UR8, 0xffffffff ;  /* 0xffffffff00087882 */ /* 0x000fc60000000000 */
[----:B------:R-:W-:Y:S05]  /*ae70*/  BRA.DIV UR8, `(.L_x_295) ;  /* 0x0000000e08dc7947 */ /* 0x000fea000b800000 */
[----:B------:R-:W-:-:S13]  /*ae80*/  ELECT P6, URZ, PT ;  /* 0x00000000003f782f */ /* 0x000fda00038c0000 */
.L_x_316:
[----:B------:R-:W0:Y:S01]  /*ae90*/  LDC R4, c[0x0][0x28c] ;  /* 0x0000a300ff047b82 */ /* 0x000e220000000800 */
[----:B------:R-:W-:Y:S01]  /*aea0*/  BSSY B1, `(.L_x_296) ;  /* 0x0000045000017945 */ /* 0x000fe20003800000 */
[----:B0-----:R-:W-:-:S13]  /*aeb0*/  ISETP.LT.OR P6, PT, R4, 0x1, !P6 ;  /* 0x000000010400780c */ /* 0x001fda00077c1670 */
[----:B------:R-:W-:Y:S05]  /*aec0*/  @P6 BRA `(.L_x_297) ;  /* 0x0000000400086947 */ /* 0x000fea0003800000 */
[----:B------:R-:W-:Y:S02]  /*aed0*/  IMAD.SHL.U32 R21, R21, 0x80, RZ ;  /* 0x0000008015157824 */ /* 0x000fe400078e00ff */
[----:B------:R-:W-:Y:S02]  /*aee0*/  IMAD R20, R20, 0x100, R11 ;  /* 0x0000010014147824 */ /* 0x000fe400078e020b */
[----:B------:R-:W-:Y:S02]  /*aef0*/  IMAD.MOV.U32 R22, RZ, RZ, RZ ;  /* 0x000000ffff167224 */ /* 0x000fe400078e00ff */
[----:B------:R-:W-:Y:S02]  /*af00*/  IMAD.MOV.U32 R4, RZ, RZ, R12 ;  /* 0x000000ffff047224 */ /* 0x000fe400078e000c */
[----:B------:R-:W-:Y:S02]  /*af10*/  IMAD.MOV.U32 R5, RZ, RZ, R0 ;  /* 0x000000ffff057224 */ /* 0x000fe400078e0000 */
[----:B------:R-:W-:-:S07]  /*af20*/  IMAD.MOV.U32 R7, RZ, RZ, R3 ;  /* 0x000000ffff077224 */ /* 0x000fce00078e0003 */
.L_x_300:
[----:B------:R-:W0:Y:S01]  /*af30*/  S2R R15, SR_CgaCtaId ;  /* 0x00000000000f7919 */ /* 0x000e220000008800 */
[----:B------:R-:W-:Y:S02]  /*af40*/  MOV R14, 0x400 ;  /* 0x00000400000e7802 */ /* 0x000fe40000000f00 */
[----:B------:R-:W-:Y:S02]  /*af50*/  LOP3.LUT P1, RZ, R18, 0x7f, RZ, 0xc0, !PT ;  /* 0x0000007f12ff7812 */ /* 0x000fe4000782c0ff */
[----:B0-----:R-:W-:Y:S02]  /*af60*/  LEA R25, R15, R14, 0x18 ;  /* 0x0000000e0f197211 */ /* 0x001fe400078ec0ff */
[----:B------:R-:W-:-:S09]  /*af70*/  SHF.L.U32 R14, R5, 0x1f, RZ ;  /* 0x0000001f050e7819 */ /* 0x000fd200000006ff */
[----:B------:R-:W0:Y:S01]  /*af80*/  @!P1 LDC R15, c[0x0][0x500] ;  /* 0x00014000ff0f9b82 */ /* 0x000e220000000800 */
[----:B------:R-:W-:-:S04]  /*af90*/  IMAD R23, R7, 0x8, R25 ;  /* 0x0000000807177824 */ /* 0x000fc800078e0219 */
[----:B------:R-:W1:Y:S02]  /*afa0*/  SYNCS.PHASECHK.TRANS64.TRYWAIT P0, [R23+URZ+0x20], R14 ;  /* 0x0000200e170075a7 */ /* 0x000e64000800017f */
[----:B-1----:R-:W-:Y:S05]  /*afb0*/  @!P0 BRA `(.L_x_298) ;  /* 0x0000000c00ac8947 */ /* 0x002fea0003800000 */
.L_x_317:
[----:B-1----:R-:W-:Y:S01]  /*afc0*/  PRMT R14, R13, 0x9910, RZ ;  /* 0x000099100d0e7816 */ /* 0x002fe200000000ff */
[----:B0-----:R0:W-:Y:S03]  /*afd0*/  @!P1 SYNCS.ARRIVE.TRANS64 RZ, [R23+URZ], R15 ;  /* 0x0000000f17ff99a7 */ /* 0x0011e6000800003f */
[----:B------:R-:W-:-:S13]  /*afe0*/  ISETP.NE.AND P0, PT, R14, 0x2, PT ;  /* 0x000000020e00780c */ /* 0x000fda0003f05270 */
[----:B0-----:R-:W-:Y:S05]  /*aff0*/  @P0 BRA `(.L_x_299) ;  /* 0x0000000000040947 */ /* 0x001fea0003800000 */
[----:B------:R-:W-:Y:S01]  /*b000*/  BPT.TRAP 0x1 ;  /* 0x000000040000795c */ /* 0x000fe20000300000 */
.L_x_299:
[----:B------:R-:W-:Y:S01]  /*b010*/  IMAD.SHL.U32 R14, R7, 0x8000, RZ ;  /* 0x00008000070e7824 */ /* 0x000fe200078e00ff */
[----:B------:R-:W-:Y:S01]  /*b020*/  R2UR UR34, R22 ;  /* 0x00000000162272ca */ /* 0x000fe200000e0000 */
[----:B------:R-:W-:Y:S01]  /*b030*/  VIADD R4, R4, 0xffffffff ;  /* 0xffffffff04047836 */ /* 0x000fe20000000000 */
[----:B------:R-:W-:Y:S01]  /*b040*/  R2UR UR33, R23 ;  /* 0x00000000172172ca */ /* 0x000fe200000e0000 */
[----:B------:R-:W-:Y:S01]  /*b050*/  IMAD.IADD R15, R25, 0x1, R14 ;  /* 0x00000001190f7824 */ /* 0x000fe200078e020e */
[----:B------:R-:W-:Y:S01]  /*b060*/  LOP3.LUT R14, R14, 0x2000, R9, 0xf8, !PT ;  /* 0x000020000e0e7812 */ /* 0x000fe200078ef809 */
[----:B------:R-:W-:Y:S01]  /*b070*/  UIADD3 UR14, UP0, UR38, 0xf0, URZ ;  /* 0x000000f0260e7890 */ /* 0x000fe2000ff1e03f */
[----:B------:R-:W-:Y:S01]  /*b080*/  R2UR UR36, R6 ;  /* 0x00000000062472ca */ /* 0x000fe200000e0000 */
[----:B------:R-:W-:Y:S01]  /*b090*/  UIADD3 UR40, UP1, UR38, 0x1f0, URZ ;  /* 0x000001f026287890 */ /* 0x000fe2000ff3e03f */
[----:B------:R-:W-:Y:S01]  /*b0a0*/  R2UR UR24, R15 ;  /* 0x000000000f1872ca */ /* 0x000fe200000e0000 */
[----:B------:R-:W-:Y:S01]  /*b0b0*/  IMAD R14, R14, 0x2, R25 ;  /* 0x000000020e0e7824 */ /* 0x000fe200078e0219 */
[----:B------:R-:W-:Y:S01]  /*b0c0*/  R2UR UR35, R21 ;  /* 0x00000000152372ca */ /* 0x000fe200000e0000 */
[----:B------:R-:W-:Y:S01]  /*b0d0*/  UIADD3.X UR15, URZ, UR39, URZ, UP0, !UPT ;  /* 0x000000273f0f7290 */ /* 0x000fe200087fe43f */
[----:B------:R-:W-:Y:S01]  /*b0e0*/  R2UR UR19, R20 ;  /* 0x00000000141372ca */ /* 0x000fe200000e0000 */
[----:B------:R-:W-:Y:S01]  /*b0f0*/  UIADD3 UR26, UR34, 0x40, URZ ;  /* 0x00000040221a7890 */ /* 0x000fe2000fffe03f */
[----:B------:R-:W-:Y:S01]  /*b100*/  R2UR UR8, R14 ;  /* 0x000000000e0872ca */ /* 0x000fe200000e0000 */
[----:B------:R-:W-:Y:S01]  /*b110*/  UIADD3.X UR41, URZ, UR39, URZ, UP1, !UPT ;  /* 0x000000273f297290 */ /* 0x000fe20008ffe43f */
[----:B------:R-:W-:Y:S01]  /*b120*/  ISETP.GT.AND P1, PT, R4, 0x1, PT ;  /* 0x000000010400780c */ /* 0x000fe20003f24270 */
[----:B------:R-:W-:Y:S01]  /*b130*/  VIADD R7, R7, 0x1 ;  /* 0x0000000107077836 */ /* 0x000fe20000000000 */
[----:B------:R-:W-:Y:S01]  /*b140*/  UMOV UR22, 0x0 ;  /* 0x0000000000167882 */ /* 0x000fe20000000000 */
[----:B------:R-:W-:Y:S01]  /*b150*/  UMOV UR23, 0x10000000 ;  /* 0x1000000000177882 */ /* 0x000fe20000000000 */
[----:B------:R-:W-:Y:S01]  /*b160*/  UMOV UR25, UR33 ;  /* 0x0000002100197c82 */ /* 0x000fe20008000000 */
[----:B------:R-:W-:Y:S01]  /*b170*/  UIADD3 UR32, UR24, 0x100, URZ ;  /* 0x0000010018207890 */ /* 0x000fe2000fffe03f */
[----:B------:R-:W-:Y:S01]  /*b180*/  ISETP.NE.AND P0, PT, R7, 0x4, PT ;  /* 0x000000040700780c */ /* 0x000fe20003f05270 */
[----:B------:R-:W-:Y:S01]  /*b190*/  UIADD3 UR24, UR24, 0x4100, URZ ;  /* 0x0000410018187890 */ /* 0x000fe2000fffe03f */
[----:B------:R-:W-:Y:S01]  /*b1a0*/  VIADD R22, R22, 0x80 ;  /* 0x0000008016167836 */ /* 0x000fe20000000000 */
[----:B------:R-:W-:Y:S01]  /*b1b0*/  UMOV UR28, UR36 ;  /* 0x00000024001c7c82 */ /* 0x000fe20008000000 */
[----:B------:R-:W-:Y:S01]  /*b1c0*/  UMOV UR27, UR35 ;  /* 0x00000023001b7c82 */ /* 0x000fe20008000000 */
[----:B------:R-:W-:Y:S01]  /*b1d0*/  UIADD3 UR16, UR8, 0x20100, URZ ;  /* 0x0002010008107890 */ /* 0x000fe2000fffe03f */
[----:B------:R-:W-:Y:S01]  /*b1e0*/  SEL R14, RZ, 0x1, P0 ;  /* 0x00000001ff0e7807 */ /* 0x000fe20000000000 */
[----:B------:R-:W-:Y:S01]  /*b1f0*/  UIADD3 UR8, UR8, 0x28100, URZ ;  /* 0x0002810008087890 */ /* 0x000fe2000fffe03f */
[----:B------:R0:W-:Y:S01]  /*b200*/  UTMALDG.3D [UR32], [UR14], desc[UR22] ;  /* 0x000016200e0075b4 */ /* 0x0001e20008011000 */
[----:B------:R-:W-:Y:S01]  /*b210*/  UMOV UR13, 0x30000 ;  /* 0x00030000000d7882 */ /* 0x000fe20000000000 */
[----:B------:R-:W-:Y:S01]  /*b220*/  UMOV UR17, UR33 ;  /* 0x0000002100117c82 */ /* 0x000fe20008000000 */
[----:B------:R-:W-:Y:S01]  /*b230*/  UMOV UR18, UR34 ;  /* 0x0000002200127c82 */ /* 0x000fe20008000000 */
[----:B------:R-:W-:Y:S01]  /*b240*/  UMOV UR20, UR36 ;  /* 0x0000002400147c82 */ /* 0x000fe20008000000 */
[----:B------:R-:W-:Y:S01]  /*b250*/  UMOV UR9, UR33 ;  /* 0x0000002100097c82 */ /* 0x000fe20008000000 */
[----:B------:R-:W-:Y:S01]  /*b260*/  UMOV UR11, UR19 ;  /* 0x00000013000b7c82 */ /* 0x000fe20008000000 */
[----:B------:R-:W-:Y:S01]  /*b270*/  UMOV UR12, UR36 ;  /* 0x00000024000c7c82 */ /* 0x000fe20008000000 */
[----:B------:R0:W-:Y:S01]  /*b280*/  UTMALDG.3D [UR24], [UR14], desc[UR22] ;  /* 0x000016180e0075b4 */ /* 0x0001e20008011000 */
[----:B------:R-:W-:Y:S01]  /*b290*/  UMOV UR10, UR26 ;  /* 0x0000001a000a7c82 */ /* 0x000fe20008000000 */
[----:B------:R-:W-:-:S02]  /*b2a0*/  LOP3.LUT R5, R5, R14, RZ, 0x3c, !PT ;  /* 0x0000000e05057212 */ /* 0x000fc400078e3cff */
[----:B------:R-:W-:Y:S01]  /*b2b0*/  SEL R7, R7, RZ, P0 ;  /* 0x000000ff07077207 */ /* 0x000fe20000000000 */
[----:B------:R0:W-:Y:S01]  /*b2c0*/  UTMALDG.3D.MULTICAST [UR16], [UR40], UR13, desc[UR22] ;  /* 0x00001610280073b4 */ /* 0x0001e2000801180d */
[----:B------:R0:W-:Y:S02]  /*b2d0*/  UTMALDG.3D.MULTICAST [UR8], [UR40], UR13, desc[UR22] ;  /* 0x00001608280073b4 */ /* 0x0001e4000801180d */
[----:B0-----:R-:W-:Y:S05]  /*b2e0*/  @P1 BRA `(.L_x_300) ;  /* 0xfffffffc00101947 */ /* 0x001fea000383ffff */
.L_x_297:
[----:B------:R-:W-:Y:S05]  /*b2f0*/  BSYNC B1 ;  /* 0x0000000000017941 */ /* 0x000fea0003800000 */
.L_x_296:
[----:B------:R-:W-:Y:S01]  /*b300*/  LOP3.LUT P1, RZ, R10, 0xff, RZ, 0xc0, !PT ;  /* 0x000000ff0aff7812 */ /* 0x000fe2000782c0ff */
[----:B------:R-:W-:Y:S01]  /*b310*/  IMAD.IADD R3, R8, 0x1, R3 ;  /* 0x0000000108037824 */ /* 0x000fe200078e0203 */
[----:B------:R-:W-:Y:S01]  /*b320*/  IADD3 R16, P2, R16, UR30, RZ ;  /* 0x0000001e10107c10 */ /* 0x000fe2000ff5e0ff */
[----:B------:R-:W-:Y:S01]  /*b330*/  ULDC.64 UR8, c[0x0][0x650] ;  /* 0x0001940000087ab9 */ /* 0x000fe20000000a00 */
[----:B------:R-:W-:Y:S01]  /*b340*/  BSSY B1, `(.L_x_301) ;  /* 0x000006d000017945 */ /* 0x000fe20003800000 */
[----:B------:R-:W-:Y:S01]  /*b350*/  IMAD.MOV.U32 R21, RZ, RZ, -0x1 ;  /* 0xffffffffff157424 */ /* 0x000fe200078e00ff */
[----:B------:R-:W-:Y:S01]  /*b360*/  ISETP.GT.U32.AND P0, PT, R3, 0x3, PT ;  /* 0x000000030300780c */ /* 0x000fe20003f04070 */
[----:B------:R-:W-:Y:S01]  /*b370*/  IMAD.MOV.U32 R20, RZ, RZ, -0x1 ;  /* 0xffffffffff147424 */ /* 0x000fe200078e00ff */
[----:B------:R-:W-:Y:S02]  /*b380*/  SHF.R.U32.HI R4, RZ, 0x2, R3 ;  /* 0x00000002ff047819 */ /* 0x000fe40000011603 */
[----:B------:R-:W-:-:S02]  /*b390*/  ISETP.LT.U32.AND P0, PT, R8, 0x4, P0 ;  /* 0x000000040800780c */ /* 0x000fc40000701070 */
[----:B------:R-:W-:Y:S01]  /*b3a0*/  IADD3.X R17, R17, UR7, RZ, P2, !PT ;  /* 0x0000000711117c10 */ /* 0x000fe200097fe4ff */
[----:B------:R-:W0:Y:S01]  /*b3b0*/  @P1 S2R R6, SR_CgaCtaId ;  /* 0x0000000000061919 */ /* 0x000e220000008800 */
[----:B------:R-:W-:Y:S02]  /*b3c0*/  @P1 MOV R5, 0x400 ;  /* 0x0000040000051802 */ /* 0x000fe40000000f00 */
[----:B------:R-:W-:Y:S02]  /*b3d0*/  ISETP.GE.U32.AND P2, PT, R16, UR8, PT ;  /* 0x0000000810007c0c */ /* 0x000fe4000bf46070 */
[----:B------:R-:W-:Y:S02]  /*b3e0*/  LOP3.LUT R4, R4, 0x1, RZ, 0xc0, !PT ;  /* 0x0000000104047812 */ /* 0x000fe400078ec0ff */
[----:B------:R-:W-:Y:S02]  /*b3f0*/  LOP3.LUT R3, R3, 0x3, RZ, 0xc0, !PT ;  /* 0x0000000303037812 */ /* 0x000fe400078ec0ff */
[----:B------:R-:W-:-:S02]  /*b400*/  PRMT R10, RZ, 0x7610, R10 ;  /* 0x00007610ff0a7816 */ /* 0x000fc4000000000a */
[----:B0-----:R-:W-:Y:S01]  /*b410*/  @P1 LEA R5, R6, R5, 0x18 ;  /* 0x0000000506051211 */ /* 0x001fe200078ec0ff */
[----:B------:R-:W-:-:S03]  /*b420*/  IMAD.MOV.U32 R6, RZ, RZ, -0x1 ;  /* 0xffffffffff067424 */ /* 0x000fc600078e00ff */
[----:B------:R0:W-:Y:S01]  /*b430*/  @P1 SYNCS.ARRIVE.TRANS64.A1T0 RZ, [R5+URZ+0x58], RZ ;  /* 0x000058ff05ff19a7 */ /* 0x0001e2000810003f */
[----:B------:R-:W-:-:S04]  /*b440*/  ISETP.NE.U32.AND P1, PT, R4, 0x1, PT ;  /* 0x000000010400780c */ /* 0x000fc80003f25070 */
[----:B------:R-:W-:Y:S02]  /*b450*/  ISETP.GT.U32.AND P1, PT, R8, 0x3, !P1 ;  /* 0x000000030800780c */ /* 0x000fe40004f24070 */
[----:B0-----:R-:W-:Y:S02]  /*b460*/  SEL R5, RZ, 0x1, !P0 ;  /* 0x00000001ff057807 */ /* 0x001fe40004000000 */
[----:B------:R-:W-:Y:S02]  /*b470*/  ISETP.GE.U32.AND.EX P0, PT, R17, UR9, PT, P2 ;  /* 0x0000000911007c0c */ /* 0x000fe4000bf06120 */
[----:B------:R-:W-:-:S04]  /*b480*/  SEL R4, RZ, 0x1, !P1 ;  /* 0x00000001ff047807 */ /* 0x000fc80004800000 */
[----:B------:R-:W-:Y:S02]  /*b490*/  LOP3.LUT R0, R4, R0, R5, 0x96, !PT ;  /* 0x0000000004007212 */ /* 0x000fe400078e9605 */
[----:B------:R-:W-:-:S05]  /*b4a0*/  PRMT R4, RZ, 0x7610, R4 ;  /* 0x00007610ff047816 */ /* 0x000fca0000000004 */
[----:B------:R-:W-:Y:S05]  /*b4b0*/  @P0 BRA `(.L_x_302) ;  /* 0x0000000400540947 */ /* 0x000fea0003800000 */
[----:B------:R-:W0:Y:S01]  /*b4c0*/  S2R R15, SR_CTAID.X ;  /* 0x00000000000f7919 */ /* 0x000e220000002500 */
[----:B------:R-:W-:Y:S01]  /*b4d0*/  ULDC.64 UR8, c[0x0][0x628] ;  /* 0x00018a0000087ab9 */ /* 0x000fe20000000a00 */
[----:B------:R-:W-:Y:S01]  /*b4e0*/  ULDC UR11, c[0x0][0x630] ;  /* 0x00018c00000b7ab9 */ /* 0x000fe20000000800 */
[----:B------:R-:W-:Y:S01]  /*b4f0*/  ISETP.NE.U32.AND P0, PT, RZ, UR8, PT ;  /* 0x00000008ff007c0c */ /* 0x000fe2000bf05070 */
[----:B------:R-:W1:Y:S01]  /*b500*/  S2R R20, SR_CTAID.Y ;  /* 0x0000000000147919 */ /* 0x000e620000002600 */
[----:B------:R-:W-:Y:S01]  /*b510*/  ULDC UR12, c[0x0][0x150] ;  /* 0x00005400000c7ab9 */ /* 0x000fe20000000800 */
[----:B------:R-:W-:Y:S01]  /*b520*/  IMAD.MOV.U32 R4, RZ, RZ, R16 ;  /* 0x000000ffff047224 */ /* 0x000fe200078e0010 */
[----:B------:R-:W-:Y:S01]  /*b530*/  ISETP.NE.AND.EX P0, PT, RZ, UR9, PT, P0 ;  /* 0x00000009ff007c0c */ /* 0x000fe2000bf05300 */
[----:B------:R-:W-:Y:S01]  /*b540*/  IMAD.MOV.U32 R5, RZ, RZ, R17 ;  /* 0x000000ffff057224 */ /* 0x000fe200078e0011 */
[----:B0-----:R-:W-:-:S11]  /*b550*/  I2FP.F32.U32 R22, R15 ;  /* 0x0000000f00167245 */ /* 0x001fd60000201000 */
[----:B------:R-:W-:Y:S05]  /*b560*/  @!P0 BRA `(.L_x_303) ;  /* 0x0000000000288947 */ /* 0x000fea0003800000 */
[----:B------:R-:W-:Y:S02]  /*b570*/  ULDC UR10, c[0x0][0x634] ;  /* 0x00018d00000a7ab9 */ /* 0x000fe40000000800 */
[----:B------:R-:W-:-:S05]  /*b580*/  IADD3 R5, P0, R16, UR10, RZ ;  /* 0x0000000a10057c10 */ /* 0x000fca000ff1e0ff */
[----:B------:R-:W-:-:S04]  /*b590*/  IMAD.X R21, RZ, RZ, R17, P0 ;  /* 0x000000ffff157224 */ /* 0x000fc800000e0611 */
[----:B------:R-:W-:-:S04]  /*b5a0*/  IMAD.WIDE.U32 R6, R21, UR8, RZ ;  /* 0x0000000815067c25 */ /* 0x000fc8000f8e00ff */
[----:B------:R-:W-:-:S04]  /*b5b0*/  IMAD.WIDE.U32 R6, P0, R5, UR9, R6 ;  /* 0x0000000905067c25 */ /* 0x000fc8000f800006 */
[----:B------:R-:W-:-:S04]  /*b5c0*/  IMAD.WIDE.U32 R4, R5, UR8, RZ ;  /* 0x0000000805047c25 */ /* 0x000fc8000f8e00ff */
[----:B------:R-:W-:Y:S01]  /*b5d0*/  IMAD.MOV.U32 R4, RZ, RZ, R7 ;  /* 0x000000ffff047224 */ /* 0x000fe200078e0007 */
[----:B------:R-:W-:Y:S01]  /*b5e0*/  IADD3 RZ, P1, R5, R6, RZ ;  /* 0x0000000605ff7210 */ /* 0x000fe20007f3e0ff */
[----:B------:R-:W-:-:S04]  /*b5f0*/  IMAD.X R5, RZ, RZ, RZ, P0 ;  /* 0x000000ffff057224 */ /* 0x000fc800000e06ff */
[----:B------:R-:W-:-:S08]  /*b600*/  IMAD.WIDE.U32.X R4, R21, UR9, R4, P1 ;  /* 0x0000000915047c25 */ /* 0x000fd000088e0404 */
.L_x_303:
[--C-:B------:R-:W-:Y:S01]  /*b610*/  SHF.R.U64 R14, R4, UR11, R5.reuse ;  /* 0x0000000b040e7c19 */ /* 0x100fe20008001205 */
[----:B------:R-:W-:Y:S01]  /*b620*/  FMUL R22, R22, UR12 ;  /* 0x0000000c16167c20 */ /* 0x000fe20008400000 */
[----:B------:R-:W-:Y:S01]  /*b630*/  SHF.R.U32.HI R4, RZ, UR11, R5 ;  /* 0x0000000bff047c19 */ /* 0x000fe20008011605 */
[----:B------:R-:W0:Y:S01]  /*b640*/  LDC R6, c[0x0][0x144] ;  /* 0x00005100ff067b82 */ /* 0x000e220000000800 */
[----:B------:R-:W-:Y:S01]  /*b650*/  IADD3 R5, P0, RZ, -R14, RZ ;  /* 0x8000000eff057210 */ /* 0x000fe20007f1e0ff */
[----:B------:R-:W-:Y:S01]  /*b660*/  ULDC UR10, c[0x0][0x154] ;  /* 0x00005500000a7ab9 */ /* 0x000fe20000000800 */
[----:B-1----:R-:W-:Y:S01]  /*b670*/  I2FP.F32.U32 R7, R20 ;  /* 0x0000001400077245 */ /* 0x002fe20000201000 */
[----:B------:R-:W1:Y:S01]  /*b680*/  F2I.U32.TRUNC.NTZ R22, R22 ;  /* 0x0000001600167305 */ /* 0x000e62000020f000 */
[----:B------:R-:W-:Y:S01]  /*b690*/  ULDC.64 UR8, c[0x0][0x620] ;  /* 0x0001880000087ab9 */ /* 0x000fe20000000a00 */
[----:B------:R-:W-:Y:S01]  /*b6a0*/  IMAD.X R4, RZ, RZ, ~R4, P0 ;  /* 0x000000ffff047224 */ /* 0x000fe200000e0e04 */
[----:B------:R-:W-:Y:S01]  /*b6b0*/  ISETP.NE.AND P2, PT, R2, 0x1, PT ;  /* 0x000000010200780c */ /* 0x000fe20003f45270 */
[----:B------:R-:W-:Y:S01]  /*b6c0*/  FMUL R23, R7, UR10 ;  /* 0x0000000a07177c20 */ /* 0x000fe20008400000 */
[----:B------:R-:W2:Y:S01]  /*b6d0*/  LDC R25, c[0x0][0x148] ;  /* 0x00005200ff197b82 */ /* 0x000ea20000000800 */
[----:B------:R-:W-:Y:S01]  /*b6e0*/  IMAD R4, R4, UR8, RZ ;  /* 0x0000000804047c24 */ /* 0x000fe2000f8e02ff */
[----:B------:R-:W-:-:S02]  /*b6f0*/  ULDC.64 UR10, c[0x0][0x640] ;  /* 0x00019000000a7ab9 */ /* 0x000fc40000000a00 */
[----:B------:R-:W-:Y:S01]  /*b700*/  ISETP.NE.U32.AND P0, PT, RZ, UR10, PT ;  /* 0x0000000aff007c0c */ /* 0x000fe2000bf05070 */
[----:B------:R-:W3:Y:S01]  /*b710*/  F2I.U32.TRUNC.NTZ R23, R23 ;  /* 0x0000001700177305 */ /* 0x000ee2000020f000 */
[C---:B------:R-:W-:Y:S02]  /*b720*/  IMAD R7, R5.reuse, UR9, R4 ;  /* 0x0000000905077c24 */ /* 0x040fe4000f8e0204 */
[----:B------:R-:W-:Y:S01]  /*b730*/  IMAD.WIDE.U32 R4, R5, UR8, R16 ;  /* 0x0000000805047c25 */ /* 0x000fe2000f8e0010 */
[----:B------:R-:W-:Y:S01]  /*b740*/  ULDC UR8, c[0x0][0x618] ;  /* 0x0001860000087ab9 */ /* 0x000fe20000000800 */
[----:B------:R-:W-:Y:S02]  /*b750*/  ISETP.NE.AND.EX P0, PT, RZ, UR11, PT, P0 ;  /* 0x0000000bff007c0c */ /* 0x000fe4000bf05300 */
[----:B------:R-:W-:Y:S02]  /*b760*/  IMAD.IADD R5, R5, 0x1, R7 ;  /* 0x0000000105057824 */ /* 0x000fe400078e0207 */
[----:B-1----:R-:W-:-:S03]  /*b770*/  IMAD.MOV R22, RZ, RZ, -R22 ;  /* 0x000000ffff167224 */ /* 0x002fc600078e0a16 */
[----:B------:R-:W-:Y:S01]  /*b780*/  SHF.R.U64 R21, R4, UR8, R5 ;  /* 0x0000000804157c19 */ /* 0x000fe20008001205 */
[----:B0-----:R-:W-:Y:S01]  /*b790*/  IMAD R15, R6, R22, R15 ;  /* 0x00000016060f7224 */ /* 0x001fe200078e020f */
[----:B------:R-:W-:Y:S01]  /*b7a0*/  SHF.R.U32.HI R4, RZ, UR8, R5 ;  /* 0x00000008ff047c19 */ /* 0x000fe20008011605 */
[----:B------:R-:W-:Y:S01]  /*b7b0*/  ULDC UR8, c[0x0][0x608] ;  /* 0x0001820000087ab9 */ /* 0x000fe20000000800 */
[----:B---3--:R-:W-:Y:S02]  /*b7c0*/  IMAD.MOV R6, RZ, RZ, -R23 ;  /* 0x000000ffff067224 */ /* 0x008fe400078e0a17 */
[--C-:B------:R-:W-:Y:S02]  /*b7d0*/  SHF.R.U64 R22, R21, UR8, R4.reuse ;  /* 0x0000000815167c19 */ /* 0x100fe40008001204 */
[----:B------:R-:W-:Y:S01]  /*b7e0*/  SHF.R.U32.HI R5, RZ, UR8, R4 ;  /* 0x00000008ff057c19 */ /* 0x000fe20008011604 */
[----:B------:R-:W-:Y:S01]  /*b7f0*/  ULDC UR8, c[0x0][0x658] ;  /* 0x0001960000087ab9 */ /* 0x000fe20000000800 */
[----:B--2---:R-:W-:-:S02]  /*b800*/  @P2 IMAD R15, R25, R6, R20 ;  /* 0x00000006190f2224 */ /* 0x004fc400078e0214 */
[--C-:B------:R-:W-:Y:S02]  /*b810*/  SHF.R.U64 R20, R22, UR8, R5.reuse ;  /* 0x0000000816147c19 */ /* 0x100fe40008001205 */
[----:B------:R-:W-:-:S03]  /*b820*/  SHF.R.U32.HI R23, RZ, UR8, R5 ;  /* 0x00000008ff177c19 */ /* 0x000fc60008011605 */
[----:B------:R-:W-:Y:S02]  /*b830*/  IMAD.MOV.U32 R6, RZ, RZ, R20 ;  /* 0x000000ffff067224 */ /* 0x000fe400078e0014 */
[----:B------:R-:W-:Y:S01]  /*b840*/  IMAD.MOV.U32 R5, RZ, RZ, R23 ;  /* 0x000000ffff057224 */ /* 0x000fe200078e0017 */
[----:B------:R-:W-:Y:S06]  /*b850*/  @!P0 BRA `(.L_x_304) ;  /* 0x00000000002c8947 */ /* 0x000fec0003800000 */
        /* <DEDUP_REMOVED lines=9> */
[----:B------:R-:W-:-:S04]  /*b8f0*/  IMAD.WIDE.U32.X R4, R23, UR11, R4, P1 ;  /* 0x0000000b17047c25 */ /* 0x000fc800088e0404 */
[----:B------:R-:W-:-:S07]  /*b900*/  IMAD.MOV.U32 R6, RZ, RZ, R4 ;  /* 0x000000ffff067224 */ /* 0x000fce00078e0004 */
.L_x_304:
[----:B------:R-:W-:Y:S01]  /*b910*/  ULDC UR8, c[0x0][0x648] ;  /* 0x0001920000087ab9 */ /* 0x000fe20000000800 */
[----:B------:R-:W-:Y:S01]  /*b920*/  LOP3.LUT R4, R22, UR6, RZ, 0xc0, !PT ;  /* 0x0000000616047c12 */ /* 0x000fe2000f8ec0ff */
[----:B------:R-:W-:Y:S01]  /*b930*/  ULDC UR9, c[0x0][0x610] ;  /* 0x0001840000097ab9 */ /* 0x000fe20000000800 */
[----:B------:R-:W-:Y:S01]  /*b940*/  SHF.R.U64 R5, R6, UR8, R5 ;  /* 0x0000000806057c19 */ /* 0x000fe20008001205 */
[----:B------:R-:W-:Y:S01]  /*b950*/  ULDC UR8, c[0x0][0x638] ;  /* 0x00018e0000087ab9 */ /* 0x000fe20000000800 */
[----:B------:R-:W-:-:S03]  /*b960*/  LOP3.LUT R21, R21, UR4, RZ, 0xc0, !PT ;  /* 0x0000000415157c12 */ /* 0x000fc6000f8ec0ff */
[----:B------:R-:W-:Y:S02]  /*b970*/  IMAD.MOV R7, RZ, RZ, -R5 ;  /* 0x000000ffff077224 */ /* 0x000fe400078e0a05 */
[----:B------:R-:W-:Y:S02]  /*b980*/  IMAD R4, R5, UR5, R4 ;  /* 0x0000000505047c24 */ /* 0x000fe4000f8e0204 */
[----:B------:R-:W-:Y:S01]  /*b990*/  IMAD R20, R7, UR8, R20 ;  /* 0x0000000807147c24 */ /* 0x000fe2000f8e0214 */
[----:B------:R-:W-:Y:S01]  /*b9a0*/  ULDC UR8, c[0x0][0x600] ;  /* 0x0001800000087ab9 */ /* 0x000fe20000000800 */
[----:B------:R-:W-:Y:S02]  /*b9b0*/  IMAD R15, R4, UR9, R15 ;  /* 0x00000009040f7c24 */ /* 0x000fe4000f8e020f */
[----:B------:R-:W-:Y:S02]  /*b9c0*/  IMAD R6, R20, UR8, R21 ;  /* 0x0000000814067c24 */ /* 0x000fe4000f8e0215 */
[----:B------:R-:W-:-:S03]  /*b9d0*/  IMAD.MOV.U32 R4, RZ, RZ, 0x1 ;  /* 0x00000001ff047424 */ /* 0x000fc600078e00ff */
[----:B------:R-:W-:Y:S02]  /*b9e0*/  SEL R20, R6, R15, !P2 ;  /* 0x0000000f06147207 */ /* 0x000fe40005000000 */
[----:B------:R-:W-:Y:S01]  /*b9f0*/  SEL R21, R15, R6, !P2 ;  /* 0x000000060f157207 */ /* 0x000fe20005000000 */
[----:B------:R-:W-:-:S07]  /*ba00*/  IMAD.MOV.U32 R6, RZ, RZ, R14 ;  /* 0x000000ffff067224 */ /* 0x000fce00078e000e */
.L_x_302:
[----:B------:R-:W-:Y:S05]  /*ba10*/  BSYNC B1 ;  /* 0x0000000000017941 */ /* 0x000fea0003800000 */
.L_x_301:
[----:B------:R-:W-:-:S13]  /*ba20*/  LOP3.LUT P0, RZ, R4, 0xff, RZ, 0xc0, !PT ;  /* 0x000000ff04ff7812 */ /* 0x000fda000780c0ff */
[----:B------:R-:W-:Y:S05]  /*ba30*/  @P0 BRA `(.L_x_305) ;  /* 0xfffffff400080947 */ /* 0x000fea000383ffff */
[----:B------:R-:W-:Y:S05]  /*ba40*/  BSYNC B0 ;  /* 0x0000000000007941 */ /* 0x000fea0003800000 */
.L_x_294:
[----:B------:R-:W-:-:S03]  /*ba50*/  UMOV UR8, 0xffffffff ;  /* 0xffffffff00087882 */ /* 0x000fc60000000000 */
[----:B------:R-:W-:Y:S05]  /*ba60*/  BRA.DIV UR8, `(.L_x_306) ;  /* 0x0000000608147947 */ /* 0x000fea000b800000 */
[----:B------:R-:W-:-:S13]  /*ba70*/  ELECT P6, URZ, PT ;  /* 0x00000000003f782f */ /* 0x000fda00038c0000 */
.L_x_320:
[----:B------:R-:W-:Y:S04]  /*ba80*/  BSSY B0, `(.L_x_307) ;  /* 0x000002b000007945 */ /* 0x000fe80003800000 */
[----:B------:R-:W-:Y:S05]  /*ba90*/  @!P6 BRA `(.L_x_308) ;  /* 0x0000000000a4e947 */ /* 0x000fea0003800000 */
[----:B------:R-:W-:-:S04]  /*baa0*/  LOP3.LUT R19, R19, 0x2, RZ, 0xfc, !PT ;  /* 0x0000000213137812 */ /* 0x000fc800078efcff */
[----:B------:R-:W-:-:S13]  /*bab0*/  ISETP.NE.AND P0, PT, R19, 0x3, PT ;  /* 0x000000031300780c */ /* 0x000fda0003f05270 */
[----:B------:R-:W-:Y:S05]  /*bac0*/  @!P0 BRA `(.L_x_309) ;  /* 0x0000000000048947 */ /* 0x000fea0003800000 */
[----:B------:R-:W-:Y:S01]  /*bad0*/  BPT.TRAP 0x1 ;  /* 0x000000040000795c */ /* 0x000fe20000300000 */
.L_x_309:
[----:B------:R-:W0:Y:S01]  /*bae0*/  S2R R5, SR_CgaCtaId ;  /* 0x0000000000057919 */ /* 0x000e220000008800 */
[----:B------:R-:W-:Y:S02]  /*baf0*/  MOV R2, 0x400 ;  /* 0x0000040000027802 */ /* 0x000fe40000000f00 */
[----:B------:R-:W-:Y:S02]  /*bb00*/  SHF.L.U32 R4, R0, 0x1f, RZ ;  /* 0x0000001f00047819 */ /* 0x000fe400000006ff */
[----:B0-----:R-:W-:-:S05]  /*bb10*/  LEA R2, R5, R2, 0x18 ;  /* 0x0000000205027211 */ /* 0x001fca00078ec0ff */
[----:B------:R-:W-:-:S04]  /*bb20*/  VIADD R2, R2, 0x20 ;  /* 0x0000002002027836 */ /* 0x000fc80000000000 */
[C---:B------:R-:W-:Y:S02]  /*bb30*/  IMAD R7, R3.reuse, 0x8, R2 ;  /* 0x0000000803077824 */ /* 0x040fe400078e0202 */
[----:B------:R-:W-:Y:S02]  /*bb40*/  VIADD R3, R3, 0x1 ;  /* 0x0000000103037836 */ /* 0x000fe40000000000 */
[----:B------:R-:W0:Y:S03]  /*bb50*/  SYNCS.PHASECHK.TRANS64.TRYWAIT P0, [R7+URZ], R4 ;  /* 0x00000004070075a7 */ /* 0x000e26000800017f */
[----:B------:R-:W-:-:S04]  /*bb60*/  ISETP.NE.AND P1, PT, R3, 0x4, PT ;  /* 0x000000040300780c */ /* 0x000fc80003f25270 */
[----:B------:R-:W-:Y:S02]  /*bb70*/  SEL R5, RZ, 0x1, P1 ;  /* 0x00000001ff057807 */ /* 0x000fe40000800000 */
[----:B------:R-:W-:Y:S02]  /*bb80*/  SEL R3, R3, RZ, P1 ;  /* 0x000000ff03037207 */ /* 0x000fe40000800000 */
[----:B------:R-:W-:-:S03]  /*bb90*/  LOP3.LUT R6, R0, R5, RZ, 0x3c, !PT ;  /* 0x0000000500067212 */ /* 0x000fc600078e3cff */
[----:B------:R-:W-:Y:S01]  /*bba0*/  IMAD R8, R3, 0x8, R2 ;  /* 0x0000000803087824 */ /* 0x000fe200078e0202 */
[----:B------:R-:W-:Y:S01]  /*bbb0*/  SHF.L.U32 R5, R6, 0x1f, RZ ;  /* 0x0000001f06057819 */ /* 0x000fe200000006ff */
[----:B0-----:R-:W-:Y:S06]  /*bbc0*/  @!P0 BRA `(.L_x_310) ;  /* 0x0000000000dc8947 */ /* 0x001fec0003800000 */
.L_x_321:
[----:B------:R-:W1:Y:S01]  /*bbd0*/  SYNCS.PHASECHK.TRANS64.TRYWAIT P0, [R8+URZ], R5 ;  /* 0x00000005080075a7 */ /* 0x000e62000800017f */
[----:B------:R-:W-:-:S05]  /*bbe0*/  VIADD R0, R3, 0x1 ;  /* 0x0000000103007836 */ /* 0x000fca0000000000 */
[----:B------:R-:W-:-:S04]  /*bbf0*/  ISETP.NE.AND P1, PT, R0, 0x4, PT ;  /* 0x000000040000780c */ /* 0x000fc80003f25270 */
[----:B------:R-:W-:Y:S02]  /*bc00*/  SEL R3, RZ, 0x1, P1 ;  /* 0x00000001ff037807 */ /* 0x000fe40000800000 */
[----:B0-----:R-:W-:Y:S02]  /*bc10*/  SEL R7, R0, RZ, P1 ;  /* 0x000000ff00077207 */ /* 0x001fe40000800000 */
[----:B------:R-:W-:-:S03]  /*bc20*/  LOP3.LUT R9, R6, R3, RZ, 0x3c, !PT ;  /* 0x0000000306097212 */ /* 0x000fc600078e3cff */
[----:B------:R-:W-:Y:S01]  /*bc30*/  IMAD R11, R7, 0x8, R2 ;  /* 0x00000008070b7824 */ /* 0x000fe200078e0202 */
[----:B------:R-:W-:Y:S01]  /*bc40*/  SHF.L.U32 R6, R9, 0x1f, RZ ;  /* 0x0000001f09067819 */ /* 0x000fe200000006ff */
[----:B-1----:R-:W-:Y:S06]  /*bc50*/  @!P0 BRA `(.L_x_311) ;  /* 0x0000000000cc8947 */ /* 0x002fec0003800000 */
.L_x_322:
[----:B------:R-:W1:Y:S01]  /*bc60*/  SYNCS.PHASECHK.TRANS64.TRYWAIT P0, [R11+URZ], R6 ;  /* 0x000000060b0075a7 */ /* 0x000e62000800017f */
[----:B------:R-:W-:-:S05]  /*bc70*/  VIADD R0, R7, 0x1 ;  /* 0x0000000107007836 */ /* 0x000fca0000000000 */
[----:B------:R-:W-:-:S04]  /*bc80*/  ISETP.NE.AND P1, PT, R0, 0x4, PT ;  /* 0x000000040000780c */ /* 0x000fc80003f25270 */
[----:B------:R-:W-:Y:S02]  /*bc90*/  SEL R4, RZ, 0x1, P1 ;  /* 0x00000001ff047807 */ /* 0x000fe40000800000 */
[----:B------:R-:W-:Y:S02]  /*bca0*/  SEL R3, R0, RZ, P1 ;  /* 0x000000ff00037207 */ /* 0x000fe40000800000 */
[----:B------:R-:W-:Y:S01]  /*bcb0*/  LOP3.LUT R0, R9, R4, RZ, 0x3c, !PT ;  /* 0x0000000409007212 */ /* 0x000fe200078e3cff */
[----:B-1----:R-:W-:Y:S06]  /*bcc0*/  @!P0 BRA `(.L_x_312) ;  /* 0x0000000000c48947 */ /* 0x002fec0003800000 */
.L_x_323:
[----:B------:R-:W-:Y:S01]  /*bcd0*/  IMAD R3, R3, 0x8, R2 ;  /* 0x0000000803037824 */ /* 0x000fe200078e0202 */
[----:B------:R-:W-:-:S07]  /*bce0*/  SHF.L.U32 R0, R0, 0x1f, RZ ;  /* 0x0000001f00007819 */ /* 0x000fce00000006ff */
.L_x_313:
[----:B--2---:R2:W3:Y:S02]  /*bcf0*/  SYNCS.PHASECHK.TRANS64.TRYWAIT P0, [R3+URZ], R0 ;  /* 0x00000000030075a7 */ /* 0x0044e4000800017f */
[----:B---3--:R-:W-:Y:S05]  /*bd00*/  @!P0 NANOSLEEP.SYNCS 0x989680 ;  /* 0x009896800000895d */ /* 0x008fea0003900000 */
[----:B------:R-:W3:Y:S02]  /*bd10*/  @!P0 SYNCS.PHASECHK.TRANS64 P0, [R3+URZ], R0 ;  /* 0x00000000030085a7 */ /* 0x000ee4000800007f */
[----:B---3--:R-:W-:Y:S05]  /*bd20*/  @!P0 BRA `(.L_x_313) ;  /* 0xfffffffc00f08947 */ /* 0x008fea000383ffff */
.L_x_308:
[----:B------:R-:W-:Y:S05]  /*bd30*/  BSYNC B0 ;  /* 0x0000000000007941 */ /* 0x000fea0003800000 */
.L_x_307:
[----:B------:R-:W-:Y:S05]  /*bd40*/  EXIT ;  /* 0x000000000000794d */ /* 0x000fea0003800000 */
.L_x_21:
[----:B---3--:R3:W4:Y:S02]  /*bd50*/  SYNCS.PHASECHK.TRANS64.TRYWAIT P1, [R3+URZ], R0 ;  /* 0x00000000030075a7 */ /* 0x008724000802017f */
[----:B----4-:R-:W-:Y:S05]  /*bd60*/  @!P1 NANOSLEEP.SYNCS 0x989680 ;  /* 0x009896800000995d */ /* 0x010fea0003900000 */
[----:B------:R-:W4:Y:S02]  /*bd70*/  @!P1 SYNCS.PHASECHK.TRANS64 P1, [R3+URZ], R0 ;  /* 0x00000000030095a7 */ /* 0x000f24000802007f */
[----:B----4-:R-:W-:Y:S05]  /*bd80*/  @!P1 BRA `(.L_x_21) ;  /* 0xfffffffc00f09947 */ /* 0x010fea000383ffff */
[----:B------:R-:W-:Y:S05]  /*bd90*/  BRA `(.L_x_20) ;  /* 0xffffff5400e07947 */ /* 0x000fea000383ffff */
.L_x_26:
[----:B-1----:R1:W2:Y:S02]  /*bda0*/  SYNCS.PHASECHK.TRANS64.TRYWAIT P1, [R5+URZ], R4 ;  /* 0x00000004050075a7 */ /* 0x0022a4000802017f */
[----:B--2---:R-:W-:Y:S05]  /*bdb0*/  @!P1 NANOSLEEP.SYNCS 0x989680 ;  /* 0x009896800000995d */ /* 0x004fea0003900000 */
[----:B------:R-:W2:Y:S02]  /*bdc0*/  @!P1 SYNCS.PHASECHK.TRANS64 P1, [R5+URZ], R4 ;  /* 0x00000004050095a7 */ /* 0x000ea4000802007f */
[----:B--2---:R-:W-:Y:S05]  /*bdd0*/  @!P1 BRA `(.L_x_26) ;  /* 0xfffffffc00f09947 */ /* 0x004fea000383ffff */
[----:B------:R-:W-:Y:S05]  /*bde0*/  BRA `(.L_x_25) ;  /* 0xffffff5c005c7947 */ /* 0x000fea000383ffff */
.L_x_295:
[----:B------:R-:W-:Y:S01]  /*bdf0*/  BSSY B1, `(.L_x_314) ;  /* 0x0000006000017945 */ /* 0x000fe20003800000 */
[----:B------:R-:W-:-:S07]  /*be00*/  IMAD.MOV.U32 R15, RZ, RZ, -0x1 ;  /* 0xffffffffff0f7424 */ /* 0x000fce00078e00ff */
[----:B------:R-:W-:Y:S05]  /*be10*/  WARPSYNC.COLLECTIVE R15, `(.L_x_315) ;  /* 0x000000000f0c7348 */ /* 0x000fea0003c00000 */
[----:B------:R-:W-:Y:S02]  /*be20*/  ELECT P6, UR62, PT ;  /* 0x00000000003e782f */ /* 0x000fe400038c0000 */
[----:B------:R-:W-:Y:S01]  /*be30*/  MOV R14, UR62 ;  /* 0x0000003e000e7c02 */ /* 0x000fe20008000f00 */
[----:B------:R-:W-:Y:S10]  /*be40*/  ENDCOLLECTIVE ;  /* 0x000000000000791b */ /* 0x000ff40003800000 */
.L_x_315:
[----:B------:R-:W-:Y:S05]  /*be50*/  BSYNC B1 ;  /* 0x0000000000017941 */ /* 0x000fea0003800000 */
.L_x_314:
[----:B------:R-:W-:Y:S05]  /*be60*/  BRA `(.L_x_316) ;  /* 0xfffffff000087947 */ /* 0x000fea000383ffff */
.L_x_298:
[----:B-1----:R1:W2:Y:S02]  /*be70*/  SYNCS.PHASECHK.TRANS64.TRYWAIT P0, [R23+URZ+0x20], R14 ;  /* 0x0000200e170075a7 */ /* 0x0022a4000800017f */
[----:B--2---:R-:W-:Y:S05]  /*be80*/  @!P0 NANOSLEEP.SYNCS 0x989680 ;  /* 0x009896800000895d */ /* 0x004fea0003900000 */
[----:B------:R-:W2:Y:S02]  /*be90*/  @!P0 SYNCS.PHASECHK.TRANS64 P0, [R23+URZ+0x20], R14 ;  /* 0x0000200e170085a7 */ /* 0x000ea4000800007f */
[----:B--2---:R-:W-:Y:S05]  /*bea0*/  @!P0 BRA `(.L_x_298) ;  /* 0xfffffffc00f08947 */ /* 0x004fea000383ffff */
[----:B------:R-:W-:Y:S05]  /*beb0*/  BRA `(.L_x_317) ;  /* 0xfffffff000407947 */ /* 0x000fea000383ffff */
.L_x_306:
[----:B------:R-:W-:Y:S01]  /*bec0*/  BSSY B0, `(.L_x_318) ;  /* 0x0000006000007945 */ /* 0x000fe20003800000 */
[----:B------:R-:W-:-:S07]  /*bed0*/  IMAD.MOV.U32 R15, RZ, RZ, -0x1 ;  /* 0xffffffffff0f7424 */ /* 0x000fce00078e00ff */
[----:B------:R-:W-:Y:S05]  /*bee0*/  WARPSYNC.COLLECTIVE R15, `(.L_x_319) ;  /* 0x000000000f0c7348 */ /* 0x000fea0003c00000 */
[----:B------:R-:W-:Y:S02]  /*bef0*/  ELECT P6, UR62, PT ;  /* 0x00000000003e782f */ /* 0x000fe400038c0000 */
[----:B------:R-:W-:Y:S01]  /*bf00*/  MOV R14, UR62 ;  /* 0x0000003e000e7c02 */ /* 0x000fe20008000f00 */
[----:B------:R-:W-:Y:S10]  /*bf10*/  ENDCOLLECTIVE ;  /* 0x000000000000791b */ /* 0x000ff40003800000 */
.L_x_319:
[----:B------:R-:W-:Y:S05]  /*bf20*/  BSYNC B0 ;  /* 0x0000000000007941 */ /* 0x000fea0003800000 */
.L_x_318:
[----:B------:R-:W-:Y:S05]  /*bf30*/  BRA `(.L_x_320) ;  /* 0xfffffff800d07947 */ /* 0x000fea000383ffff */
.L_x_310:
[----:B0-----:R0:W1:Y:S02]  /*bf40*/  SYNCS.PHASECHK.TRANS64.TRYWAIT P0, [R7+URZ], R4 ;  /* 0x00000004070075a7 */ /* 0x001064000800017f */
[----:B-1----:R-:W-:Y:S05]  /*bf50*/  @!P0 NANOSLEEP.SYNCS 0x989680 ;  /* 0x009896800000895d */ /* 0x002fea0003900000 */
[----:B------:R-:W1:Y:S02]  /*bf60*/  @!P0 SYNCS.PHASECHK.TRANS64 P0, [R7+URZ], R4 ;  /* 0x00000004070085a7 */ /* 0x000e64000800007f */
[----:B-1----:R-:W-:Y:S05]  /*bf70*/  @!P0 BRA `(.L_x_310) ;  /* 0xfffffffc00f08947 */ /* 0x002fea000383ffff */
[----:B------:R-:W-:Y:S05]  /*bf80*/  BRA `(.L_x_321) ;  /* 0xfffffffc00107947 */ /* 0x000fea000383ffff */
.L_x_311:
[----:B0-----:R0:W1:Y:S02]  /*bf90*/  SYNCS.PHASECHK.TRANS64.TRYWAIT P0, [R8+URZ], R5 ;  /* 0x00000005080075a7 */ /* 0x001064000800017f */
[----:B-1----:R-:W-:Y:S05]  /*bfa0*/  @!P0 NANOSLEEP.SYNCS 0x989680 ;  /* 0x009896800000895d */ /* 0x002fea0003900000 */
[----:B------:R-:W1:Y:S02]  /*bfb0*/  @!P0 SYNCS.PHASECHK.TRANS64 P0, [R8+URZ], R5 ;  /* 0x00000005080085a7 */ /* 0x000e64000800007f */
[----:B-1----:R-:W-:Y:S05]  /*bfc0*/  @!P0 BRA `(.L_x_311) ;  /* 0xfffffffc00f08947 */ /* 0x002fea000383ffff */
[----:B------:R-:W-:Y:S05]  /*bfd0*/  BRA `(.L_x_322) ;  /* 0xfffffffc00207947 */ /* 0x000fea000383ffff */
.L_x_312:
[----:B-1----:R1:W2:Y:S02]  /*bfe0*/  SYNCS.PHASECHK.TRANS64.TRYWAIT P0, [R11+URZ], R6 ;  /* 0x000000060b0075a7 */ /* 0x0022a4000800017f */
[----:B--2---:R-:W-:Y:S05]  /*bff0*/  @!P0 NANOSLEEP.SYNCS 0x989680 ;  /* 0x009896800000895d */ /* 0x004fea0003900000 */
[----:B------:R-:W2:Y:S02]  /*c000*/  @!P0 SYNCS.PHASECHK.TRANS64 P0, [R11+URZ], R6 ;  /* 0x000000060b0085a7 */ /* 0x000ea4000800007f */
[----:B--2---:R-:W-:Y:S05]  /*c010*/  @!P0 BRA `(.L_x_312) ;  /* 0xfffffffc00f08947 */ /* 0x004fea000383ffff */
[----:B------:R-:W-:Y:S05]  /*c020*/  BRA `(.L_x_323) ;  /* 0xfffffffc00287947 */ /* 0x000fea000383ffff */
.L_x_324:
[----:B------:R-:W-:-:S00]  /*c030*/  BRA `(.L_x_324) ;  /* 0xfffffffc00fc7947 */ /* 0x000fc0000383ffff */
[----:B------:R-:W-:-:S00]  /*c040*/  NOP ;  /* 0x0000000000007918 */ /* 0x000fc00000000000 */
        /* <DEDUP_REMOVED lines=11> */
.L_x_325:


//--------------------- .nv.global.init           --------------------------
	.section	.nv.global.init,"aw",@progbits
.nv.global.init:
	.type		$str$22,@object
	.size		$str$22,($str$23 - $str$22)
$str$22:
        /*0000*/ 	.byte	0x6b, 0x5f, 0x74, 0x69, 0x6c, 0x65, 0x5f, 0x63, 0x6f, 0x75, 0x6e, 0x74, 0x20, 0x3e, 0x3d, 0x20
        /*0010*/ 	.byte	0x31, 0x00
	.type		$str$23,@object
	.size		$str$23,(__unnamed_1 - $str$23)
$str$23:
        /*0012*/ 	.byte	0x2f, 0x74, 0x6d, 0x70, 0x2f, 0x63, 0x75, 0x74, 0x6c, 0x61, 0x73, 0x73, 0x5f, 0x73, 0x77, 0x65
        /*0022*/ 	.byte	0x65, 0x70, 0x5f, 0x73, 0x72, 0x63, 0x2f, 0x69, 0x6e, 0x63, 0x6c, 0x75, 0x64, 0x65, 0x2f, 0x63
        /*0032*/ 	.byte	0x75, 0x74, 0x6c, 0x61, 0x73, 0x73, 0x2f, 0x67, 0x65, 0x6d, 0x6d, 0x2f, 0x63, 0x6f, 0x6c, 0x6c
        /*0042*/ 	.byte	0x65, 0x63, 0x74, 0x69, 0x76, 0x65, 0x2f, 0x73, 0x6d, 0x39, 0x30, 0x5f, 0x6d, 0x6d, 0x61, 0x5f
        /*0052*/ 	.byte	0x74, 0x6d, 0x61, 0x5f, 0x67, 0x6d, 0x6d, 0x61, 0x5f, 0x73, 0x73, 0x5f, 0x77, 0x61, 0x72, 0x70
        /*0062*/ 	.byte	0x73, 0x70, 0x65, 0x63, 0x69, 0x61, 0x6c, 0x69, 0x7a, 0x65, 0x64, 0x2e, 0x68, 0x70, 0x70, 0x00
	.type		__unnamed_1,@object
	.size		__unnamed_1,(.L_0 - __unnamed_1)
__unnamed_1:
        /*0072*/ 	.byte	0x76, 0x6f, 0x69, 0x64, 0x20, 0x63, 0x75, 0x74, 0x6c, 0x61, 0x73, 0x73, 0x3a, 0x3a, 0x67, 0x65
        /* <DEDUP_REMOVED lines=181> */
        /*0bd2*/ 	.byte	0x00
.L_0:


//--------------------- .nv.shared._ZN7cutlass13device_kernelINS_4gemm6kernel13GemmUniversalIN4cute5tupleIJiiiiEEENS1_10collective13CollectiveMmaINS1_34MainloopSm90TmaGmmaWarpSpecializedILi4ENS5_IJNS4_1CILi2EEENSA_ILi1EEESC_EEENS1_35KernelTmaWarpSpecializedCooperativeEEENS5_IJNSA_ILi128EEENSA_ILi256EEESG_EEENS_10bfloat16_tENS5_IJlSC_lEEESJ_SK_NS4_8TiledMMAINS4_8MMA_AtomIJNS4_4SM904GMMA28MMA_64x256x16_F32BF16BF16_SSILNSO_5MajorE0ELSQ_0ELNSO_7ScaleInE1ELSR_1EEEEEENS4_6LayoutISD_NS5_IJSC_NSA_ILi0EEESV_EEEEENS5_IJNS4_10UnderscoreESY_SY_EEEEENS4_13SM90_TMA_LOADENS4_14ComposedLayoutINS4_7SwizzleILi3ELi4ELi3EEENS4_18smem_ptr_flag_bitsILi16EEENSU_INS5_IJNSA_ILi8EEENSA_ILi64EEEEEENS5_IJS18_SC_EEEEEEEvNS4_8identityENS4_23SM90_TMA_LOAD_MULTICASTES1C_vS1D_EENS_8epilogue10collective6detail29Sm90TmaWarpSpecializedAdapterINS1H_15DefaultEpilogueISJ_SK_SK_NS1G_6thread17LinearCombinationISJ_Li1EffLNS1L_9ScaleType4KindE0ELNS_15FloatRoundStyleE2ESJ_EENS1_15EpilogueDefaultEEEEEvvEEEEvNT_6ParamsE --------------------------
	.section	.nv.shared._ZN7cutlass13device_kernelINS_4gemm6kernel13GemmUniversalIN4cute5tupleIJiiiiEEENS1_10collective13CollectiveMmaINS1_34MainloopSm90TmaGmmaWarpSpecializedILi4ENS5_IJNS4_1CILi2EEENSA_ILi1EEESC_EEENS1_35KernelTmaWarpSpecializedCooperativeEEENS5_IJNSA_ILi128EEENSA_ILi256EEESG_EEENS_10bfloat16_tENS5_IJlSC_lEEESJ_SK_NS4_8TiledMMAINS4_8MMA_AtomIJNS4_4SM904GMMA28MMA_64x256x16_F32BF16BF16_SSILNSO_5MajorE0ELSQ_0ELNSO_7ScaleInE1ELSR_1EEEEEENS4_6LayoutISD_NS5_IJSC_NSA_ILi0EEESV_EEEEENS5_IJNS4_10UnderscoreESY_SY_EEEEENS4_13SM90_TMA_LOADENS4_14ComposedLayoutINS4_7SwizzleILi3ELi4ELi3EEENS4_18smem_ptr_flag_bitsILi16EEENSU_INS5_IJNSA_ILi8EEENSA_ILi64EEEEEENS5_IJS18_SC_EEEEEEEvNS4_8identityENS4_23SM90_TMA_LOAD_MULTICASTES1C_vS1D_EENS_8epilogue10collective6detail29Sm90TmaWarpSpecializedAdapterINS1H_15DefaultEpilogueISJ_SK_SK_NS1G_6thread17LinearCombinationISJ_Li1EffLNS1L_9ScaleType4KindE0ELNS_15FloatRoundStyleE2ESJ_EENS1_15EpilogueDefaultEEEEEvvEEEEvNT_6ParamsE,"aw",@nobits
	.sectionflags	@""
	.align	16
	.zero		1024


//--------------------- .nv.shared.reserved.0     --------------------------
	.section	.nv.shared.reserved.0,"aw",@nobits
	.weak		__nv_reservedSMEM_offset_0_alias
	.size		__nv_reservedSMEM_offset_0_alias, 0, 0
	.other		__nv_reservedSMEM_offset_0_alias,@"STO_CUDA_RESERVED_SHARED STV_DEFAULT"
__nv_reservedSMEM_offset_0_alias:
	.zero		0


//--------------------- .nv.global                --------------------------
	.section	.nv.global,"aw",@nobits
.nv.global:
	.type		_ZN39_INTERNAL_cdf185c8_4_k_cu_5c784cf9_37524cute1_E,@object
	.size		_ZN39_INTERNAL_cdf185c8_4_k_cu_5c784cf9_37524cute1_E,(_ZN39_INTERNAL_cdf185c8_4_k_cu_5c784cf9_37524cuda3std3__45__cpo6cbeginE - _ZN39_INTERNAL_cdf185c8_4_k_cu_5c784cf9_37524cute1_E)
_ZN39_INTERNAL_cdf185c8_4_k_cu_5c784cf9_37524cute1_E:
	.zero		1
	.type		_ZN39_INTERNAL_cdf185c8_4_k_cu_5c784cf9_37524cuda3std3__45__cpo6cbeginE,@object
	.size		_ZN39_INTERNAL_cdf185c8_4_k_cu_5c784cf9_37524cuda3std3__45__cpo6cbeginE,(_ZN39_INTERNAL_cdf185c8_4_k_cu_5c784cf9_37524cuda3std3__48in_placeE - _ZN39_INTERNAL_cdf185c8_4_k_cu_5c784cf9_37524cuda3std3__45__cpo6cbeginE)
_ZN39_INTERNAL_cdf185c8_4_k_cu_5c784cf9_37524cuda3std3__45__cpo6cbeginE:
	.zero		1
	.type		_ZN39_INTERNAL_cdf185c8_4_k_cu_5c784cf9_37524cuda3std3__48in_placeE,@object
	.size		_ZN39_INTERNAL_cdf185c8_4_k_cu_5c784cf9_37524cuda3std3__48in_placeE,(_ZN39_INTERNAL_cdf185c8_4_k_cu_5c784cf9_37524cuda3std6ranges3__45__cpo9iter_moveE - _ZN39_INTERNAL_cdf185c8_4_k_cu_5c784cf9_37524cuda3std3__48in_placeE)
_ZN39_INTERNAL_cdf185c8_4_k_cu_5c784cf9_37524cuda3std3__48in_placeE:
	.zero		1
	.type		_ZN39_INTERNAL_cdf185c8_4_k_cu_5c784cf9_37524cuda3std6ranges3__45__cpo9iter_moveE,@object
	.size		_ZN39_INTERNAL_cdf185c8_4_k_cu_5c784cf9_37524cuda3std6ranges3__45__cpo9iter_moveE,(_ZN39_INTERNAL_cdf185c8_4_k_cu_5c784cf9_37524cuda3std3__45__cpo5beginE - _ZN39_INTERNAL_cdf185c8_4_k_cu_5c784cf9_37524cuda3std6ranges3__45__cpo9iter_moveE)
_ZN39_INTERNAL_cdf185c8_4_k_cu_5c784cf9_37524cuda3std6ranges3__45__cpo9iter_moveE:
	.zero		1
	.type		_ZN39_INTERNAL_cdf185c8_4_k_cu_5c784cf9_37524cuda3std3__45__cpo5beginE,@object
	.size		_ZN39_INTERNAL_cdf185c8_4_k_cu_5c784cf9_37524cuda3std3__45__cpo5beginE,(_ZN39_INTERNAL_cdf185c8_4_k_cu_5c784cf9_37524cuda3std3__441_GLOBAL__N__cdf185c8_4_k_cu_5c784cf9_37526ignoreE - _ZN39_INTERNAL_cdf185c8_4_k_cu_5c784cf9_37524cuda3std3__45__cpo5beginE)
_ZN39_INTERNAL_cdf185c8_4_k_cu_5c784cf9_37524cuda3std3__45__cpo5beginE:
	.zero		1
	.type		_ZN39_INTERNAL_cdf185c8_4_k_cu_5c784cf9_37524cuda3std3__441_GLOBAL__N__cdf185c8_4_k_cu_5c784cf9_37526ignoreE,@object
	.size		_ZN39_INTERNAL_cdf185c8_4_k_cu_5c784cf9_37524cuda3std3__441_GLOBAL__N__cdf185c8_4_k_cu_5c784cf9_37526ignoreE,(_ZN39_INTERNAL_cdf185c8_4_k_cu_5c784cf9_37524cute7productE - _ZN39_INTERNAL_cdf185c8_4_k_cu_5c784cf9_37524cuda3std3__441_GLOBAL__N__cdf185c8_4_k_cu_5c784cf9_37526ignoreE)
_ZN39_INTERNAL_cdf185c8_4_k_cu_5c784cf9_37524cuda3std3__441_GLOBAL__N__cdf185c8_4_k_cu_5c784cf9_37526ignoreE:
	.zero		1
	.type		_ZN39_INTERNAL_cdf185c8_4_k_cu_5c784cf9_37524cute7productE,@object
	.size		_ZN39_INTERNAL_cdf185c8_4_k_cu_5c784cf9_37524cute7productE,(_ZN39_INTERNAL_cdf185c8_4_k_cu_5c784cf9_37524cuda3std3__45__cpo3endE - _ZN39_INTERNAL_cdf185c8_4_k_cu_5c784cf9_37524cute7productE)
_ZN39_INTERNAL_cdf185c8_4_k_cu_5c784cf9_37524cute7productE:
	.zero		1
	.type		_ZN39_INTERNAL_cdf185c8_4_k_cu_5c784cf9_37524cuda3std3__45__cpo3endE,@object
	.size		_ZN39_INTERNAL_cdf185c8_4_k_cu_5c784cf9_37524cuda3std3__45__cpo3endE,(_ZN39_INTERNAL_cdf185c8_4_k_cu_5c784cf9_37524cuda3std3__419piecewise_constructE - _ZN39_INTERNAL_cdf185c8_4_k_cu_5c784cf9_37524cuda3std3__45__cpo3endE)
_ZN39_INTERNAL_cdf185c8_4_k_cu_5c784cf9_37524cuda3std3__45__cpo3endE:
	.zero		1
	.type		_ZN39_INTERNAL_cdf185c8_4_k_cu_5c784cf9_37524cuda3std3__419piecewise_constructE,@object
	.size		_ZN39_INTERNAL_cdf185c8_4_k_cu_5c784cf9_37524cuda3std3__419piecewise_constructE,(_ZN39_INTERNAL_cdf185c8_4_k_cu_5c784cf9_37524cuda3std3__45__cpo4cendE - _ZN39_INTERNAL_cdf185c8_4_k_cu_5c784cf9_37524cuda3std3__419piecewise_constructE)
_ZN39_INTERNAL_cdf185c8_4_k_cu_5c784cf9_37524cuda3std3__419piecewise_constructE:
	.zero		1
	.type		_ZN39_INTERNAL_cdf185c8_4_k_cu_5c784cf9_37524cuda3std3__45__cpo4cendE,@object
	.size		_ZN39_INTERNAL_cdf185c8_4_k_cu_5c784cf9_37524cuda3std3__45__cpo4cendE,(_ZN39_INTERNAL_cdf185c8_4_k_cu_5c784cf9_37524cuda3std6ranges3__45__cpo4swapE - _ZN39_INTERNAL_cdf185c8_4_k_cu_5c784cf9_37524cuda3std3__45__cpo4cendE)
_ZN39_INTERNAL_cdf185c8_4_k_cu_5c784cf9_37524cuda3std3__45__cpo4cendE:
	.zero		1
	.type		_ZN39_INTERNAL_cdf185c8_4_k_cu_5c784cf9_37524cuda3std6ranges3__45__cpo4swapE,@object
	.size		_ZN39_INTERNAL_cdf185c8_4_k_cu_5c784cf9_37524cuda3std6ranges3__45__cpo4swapE,(.L_8 - _ZN39_INTERNAL_cdf185c8_4_k_cu_5c784cf9_37524cuda3std6ranges3__45__cpo4swapE)
_ZN39_INTERNAL_cdf185c8_4_k_cu_5c784cf9_37524cuda3std6ranges3__45__cpo4swapE:
	.zero		1
.L_8:


//--------------------- .nv.constant0._ZN7cutlass13device_kernelINS_4gemm6kernel13GemmUniversalIN4cute5tupleIJiiiiEEENS1_10collective13CollectiveMmaINS1_34MainloopSm90TmaGmmaWarpSpecializedILi4ENS5_IJNS4_1CILi2EEENSA_ILi1EEESC_EEENS1_35KernelTmaWarpSpecializedCooperativeEEENS5_IJNSA_ILi128EEENSA_ILi256EEESG_EEENS_10bfloat16_tENS5_IJlSC_lEEESJ_SK_NS4_8TiledMMAINS4_8MMA_AtomIJNS4_4SM904GMMA28MMA_64x256x16_F32BF16BF16_SSILNSO_5MajorE0ELSQ_0ELNSO_7ScaleInE1ELSR_1EEEEEENS4_6LayoutISD_NS5_IJSC_NSA_ILi0EEESV_EEEEENS5_IJNS4_10UnderscoreESY_SY_EEEEENS4_13SM90_TMA_LOADENS4_14ComposedLayoutINS4_7SwizzleILi3ELi4ELi3EEENS4_18smem_ptr_flag_bitsILi16EEENSU_INS5_IJNSA_ILi8EEENSA_ILi64EEEEEENS5_IJS18_SC_EEEEEEEvNS4_8identityENS4_23SM90_TMA_LOAD_MULTICASTES1C_vS1D_EENS_8epilogue10collective6detail29Sm90TmaWarpSpecializedAdapterINS1H_15DefaultEpilogueISJ_SK_SK_NS1G_6thread17LinearCombinationISJ_Li1EffLNS1L_9ScaleType4KindE0ELNS_15FloatRoundStyleE2ESJ_EENS1_15EpilogueDefaultEEEEEvvEEEEvNT_6ParamsE --------------------------
	.section	.nv.constant0._ZN7cutlass13device_kernelINS_4gemm6kernel13GemmUniversalIN4cute5tupleIJiiiiEEENS1_10collective13CollectiveMmaINS1_34MainloopSm90TmaGmmaWarpSpecializedILi4ENS5_IJNS4_1CILi2EEENSA_ILi1EEESC_EEENS1_35KernelTmaWarpSpecializedCooperativeEEENS5_IJNSA_ILi128EEENSA_ILi256EEESG_EEENS_10bfloat16_tENS5_IJlSC_lEEESJ_SK_NS4_8TiledMMAINS4_8MMA_AtomIJNS4_4SM904GMMA28MMA_64x256x16_F32BF16BF16_SSILNSO_5MajorE0ELSQ_0ELNSO_7ScaleInE1ELSR_1EEEEEENS4_6LayoutISD_NS5_IJSC_NSA_ILi0EEESV_EEEEENS5_IJNS4_10UnderscoreESY_SY_EEEEENS4_13SM90_TMA_LOADENS4_14ComposedLayoutINS4_7SwizzleILi3ELi4ELi3EEENS4_18smem_ptr_flag_bitsILi16EEENSU_INS5_IJNSA_ILi8EEENSA_ILi64EEEEEENS5_IJS18_SC_EEEEEEEvNS4_8identityENS4_23SM90_TMA_LOAD_MULTICASTES1C_vS1D_EENS_8epilogue10collective6detail29Sm90TmaWarpSpecializedAdapterINS1H_15DefaultEpilogueISJ_SK_SK_NS1G_6thread17LinearCombinationISJ_Li1EffLNS1L_9ScaleType4KindE0ELNS_15FloatRoundStyleE2ESJ_EENS1_15EpilogueDefaultEEEEEvvEEEEvNT_6ParamsE,"a",@progbits
	.sectionflags	@""
	.align	4
.nv.constant0._ZN7cutlass13device_kernelINS_4gemm6kernel13GemmUniversalIN4cute5tupleIJiiiiEEENS1_10collective13CollectiveMmaINS1_34MainloopSm90TmaGmmaWarpSpecializedILi4ENS5_IJNS4_1CILi2EEENSA_ILi1EEESC_EEENS1_35KernelTmaWarpSpecializedCooperativeEEENS5_IJNSA_ILi128EEENSA_ILi256EEESG_EEENS_10bfloat16_tENS5_IJlSC_lEEESJ_SK_NS4_8TiledMMAINS4_8MMA_AtomIJNS4_4SM904GMMA28MMA_64x256x16_F32BF16BF16_SSILNSO_5MajorE0ELSQ_0ELNSO_7ScaleInE1ELSR_1EEEEEENS4_6LayoutISD_NS5_IJSC_NSA_ILi0EEESV_EEEEENS5_IJNS4_10UnderscoreESY_SY_EEEEENS4_13SM90_TMA_LOADENS4_14ComposedLayoutINS4_7SwizzleILi3ELi4ELi3EEENS4_18smem_ptr_flag_bitsILi16EEENSU_INS5_IJNSA_ILi8EEENSA_ILi64EEEEEENS5_IJS18_SC_EEEEEEEvNS4_8identityENS4_23SM90_TMA_LOAD_MULTICASTES1C_vS1D_EENS_8epilogue10collective6detail29Sm90TmaWarpSpecializedAdapterINS1H_15DefaultEpilogueISJ_SK_SK_NS1G_6thread17LinearCombinationISJ_Li1EffLNS1L_9ScaleType4KindE0ELNS_15FloatRoundStyleE2ESJ_EENS1_15EpilogueDefaultEEEEEvvEEEEvNT_6ParamsE:
	.zero		1664


//--------------------- SYMBOLS --------------------------

	.type		.nv.reservedSmem.offset0,@object
	.size		.nv.reservedSmem.offset0,0x4
	.type		__assertfail,@function
